def gluon_tcgen05(
    a_ptr,
    b_ptr,
    c_ptr,
    M,
    N,
    K,
    stride_am,
    stride_bk,
    stride_cm,
    BLOCK_M: gl.constexpr,
    BLOCK_N: gl.constexpr,
    BLOCK_K: gl.constexpr,
    DTYPE: gl.constexpr,
    A_LAYOUT: gl.constexpr,
    B_LAYOUT: gl.constexpr,
    C_LAYOUT: gl.constexpr,
    B_SHAPE: gl.constexpr,
    TMEM_LAYOUT: gl.constexpr,
    TMEM_REG: gl.constexpr,
    TRANS_B: gl.constexpr,
    NUM_BUFFERS: gl.constexpr,
):
    a_desc = tma.make_tensor_descriptor(
        a_ptr, [M, K], [stride_am, 1], [BLOCK_M, BLOCK_K], A_LAYOUT
    )
    b_desc = tma.make_tensor_descriptor(
        b_ptr,
        [N, K] if TRANS_B else [K, N],
        [stride_bk, 1],
        B_SHAPE,
        B_LAYOUT,
    )
    c_desc = tma.make_tensor_descriptor(
        c_ptr, [M, N], [stride_cm, 1], [BLOCK_M, BLOCK_N], C_LAYOUT
    )

    a_bufs = gl.allocate_shared_memory(
        DTYPE, [NUM_BUFFERS, BLOCK_M, BLOCK_K], A_LAYOUT
    )
    b_bufs = gl.allocate_shared_memory(DTYPE, [NUM_BUFFERS] + B_SHAPE, B_LAYOUT)

    pid_m = gl.program_id(0)
    pid_n = gl.program_id(1)
    off_m = pid_m * BLOCK_M
    off_n = pid_n * BLOCK_N

    tma_bars = gl.allocate_shared_memory(
        gl.int64, [NUM_BUFFERS, 1], mbarrier.MBarrierLayout()
    )
    mma_bars = gl.allocate_shared_memory(
        gl.int64, [NUM_BUFFERS, 1], mbarrier.MBarrierLayout()
    )
    for i in gl.static_range(NUM_BUFFERS):
        mbarrier.init(tma_bars.index(i), count=1)
        mbarrier.init(mma_bars.index(i), count=1)

    acc_tmem = allocate_tensor_memory(gl.float32, [BLOCK_M, BLOCK_N], TMEM_LAYOUT)
    idx = 0
    phase = 0
    use_acc = False
    for k in range(0, K, BLOCK_K):
        a = a_bufs.index(idx)
        b = b_bufs.index(idx)
        tma_bar = tma_bars.index(idx)
        mma_bar = mma_bars.index(idx)
        mbarrier.expect(
            tma_bar, a_desc.block_type.nbytes + b_desc.block_type.nbytes
        )
        tma.async_copy_global_to_shared(a_desc, [off_m, k], tma_bar, a)
        tma.async_copy_global_to_shared(
            b_desc, [off_n, k] if TRANS_B else [k, off_n], tma_bar, b
        )
        mbarrier.wait(tma_bar, phase=phase)

        if TRANS_B:
            b = b.permute((1, 0))
        tcgen05_mma(a, b, acc_tmem, use_acc=use_acc)
        tcgen05_commit(mma_bar)
        mbarrier.wait(mma_bar, phase=phase)
        use_acc = True

        idx += 1
        if idx == NUM_BUFFERS:
            idx = 0
            phase ^= 1

    for i in gl.static_range(NUM_BUFFERS):
        mbarrier.invalidate(tma_bars.index(i))
        mbarrier.invalidate(mma_bars.index(i))

    acc = acc_tmem.load(TMEM_REG)
    c_smem = gl.allocate_shared_memory(DTYPE, [BLOCK_M, BLOCK_N], C_LAYOUT)
    c_smem.store(acc.to(DTYPE))
    fence_async_shared()
    tma.async_copy_shared_to_global(c_desc, [off_m, off_n], c_smem)
    tma.store_wait(pendings=0)

# config = {"BLOCK_K": 32, "BLOCK_M": 64, "BLOCK_N": 256, "arch": "sm_100", "dtype": "bf16", "num_buffers": 4, "num_warps": 8, "trans_b": 0}
# arch = sm_100


// ===== COMPILED SASS (sm_100a) =====

	.target	sm_100a

	.elftype	@"ET_EXEC"


//--------------------- .note.nv.tkinfo           --------------------------
	.section	.note.nv.tkinfo,"",@"SHT_NOTE"
	.sectionflags	@"SHF_NOTE_NV_TKINFO"
	.tkinfo
        /*0018*/ 	.word	0x00000081
        /*0030*/ 	.string	""
        /*0030*/ 	.string	"ptxas-blackwell"
        /*0030*/ 	.string	"Cuda compilation tools, release 12.9, V12.9.86"
        /*0030*/ 	.string	"Build cuda_12.9.r12.9/compiler.36037853_0"
        /*0030*/ 	.string	"-v  -suppress-debug-info  -lineinfo  -arch sm_100a "



//--------------------- .note.nv.cuver            --------------------------
	.section	.note.nv.cuver,"",@"SHT_NOTE"
	.sectionflags	@"SHF_NOTE_NV_CUVER"
        /*0018*/ 	.short	0x0001
        /*001a*/ 	.short	0x0064
        /*001c*/ 	.short	0x0001
        /*001e*/ 	.short	0x0000
        /*0020*/ 	.short	0x0001
        /*0022*/ 	.short	0x0000


//--------------------- .nv.info                  --------------------------
	.section	.nv.info,"",@"SHT_CUDA_INFO"
	.align	4


	//----- nvinfo : EIATTR_REGCOUNT
	.align		4
        /*0000*/ 	.byte	0x04, 0x2f
        /*0002*/ 	.short	(.L_4 - .L_3)
	.align		4
.L_3:
        /*0004*/ 	.word	index@(gluon_tcgen05)
        /*0008*/ 	.word	0x00000047


	//----- nvinfo : EIATTR_FRAME_SIZE
	.align		4
.L_4:
        /*000c*/ 	.byte	0x04, 0x11
        /*000e*/ 	.short	(.L_6 - .L_5)
	.align		4
.L_5:
        /*0010*/ 	.word	index@($__internal_2_$__cuda_sm10x_tcgen05_guardrail_trap_unallocated_columns_being_dealloced)
        /*0014*/ 	.word	0x00000000


	//----- nvinfo : EIATTR_FRAME_SIZE
	.align		4
.L_6:
        /*0018*/ 	.byte	0x04, 0x11
        /*001a*/ 	.short	(.L_8 - .L_7)
	.align		4
.L_7:
        /*001c*/ 	.word	index@($__internal_1_$__cuda_sm10x_tcgen05_guardrail_trap_phase_invalid_during_alloc)
        /*0020*/ 	.word	0x00000000


	//----- nvinfo : EIATTR_FRAME_SIZE
	.align		4
.L_8:
        /*0024*/ 	.byte	0x04, 0x11
        /*0026*/ 	.short	(.L_10 - .L_9)
	.align		4
.L_9:
        /*0028*/ 	.word	index@($__internal_0_$__cuda_sm10x_tcgen05_guardrail_trap_col_being_dealloced_not_returned_by_alloc)
        /*002c*/ 	.word	0x00000000


	//----- nvinfo : EIATTR_FRAME_SIZE
	.align		4
.L_10:
        /*0030*/ 	.byte	0x04, 0x11
        /*0032*/ 	.short	(.L_12 - .L_11)
	.align		4
.L_11:
        /*0034*/ 	.word	index@(gluon_tcgen05)
        /*0038*/ 	.word	0x00000000


	//----- nvinfo : EIATTR_MIN_STACK_SIZE
	.align		4
.L_12:
        /*003c*/ 	.byte	0x04, 0x12
        /*003e*/ 	.short	(.L_14 - .L_13)
	.align		4
.L_13:
        /*0040*/ 	.word	index@(gluon_tcgen05)
        /*0044*/ 	.word	0x00000000
.L_14:


//--------------------- .nv.info.gluon_tcgen05    --------------------------
	.section	.nv.info.gluon_tcgen05,"",@"SHT_CUDA_INFO"
	.sectionflags	@""
	.align	4


	//----- nvinfo : EIATTR_CUDA_API_VERSION
	.align		4
        /*0000*/ 	.byte	0x04, 0x37
        /*0002*/ 	.short	(.L_16 - .L_15)
.L_15:
        /*0004*/ 	.word	0x00000081


	//----- nvinfo : EIATTR_KPARAM_INFO
	.align		4
.L_16:
        /*0008*/ 	.byte	0x04, 0x17
        /*000a*/ 	.short	(.L_18 - .L_17)
.L_17:
        /*000c*/ 	.word	0x00000000
        /*0010*/ 	.short	0x000a
        /*0012*/ 	.short	0x0048
        /*0014*/ 	.byte	0x00, 0xf4, 0x21, 0x00


	//----- nvinfo : EIATTR_KPARAM_INFO
	.align		4
.L_18:
        /*0018*/ 	.byte	0x04, 0x17
        /*001a*/ 	.short	(.L_20 - .L_19)
.L_19:
        /*001c*/ 	.word	0x00000000
        /*0020*/ 	.short	0x0009
        /*0022*/ 	.short	0x0040
        /*0024*/ 	.byte	0x00, 0xf4, 0x21, 0x00


	//----- nvinfo : EIATTR_KPARAM_INFO
	.align		4
.L_20:
        /*0028*/ 	.byte	0x04, 0x17
        /*002a*/ 	.short	(.L_22 - .L_21)
.L_21:
        /*002c*/ 	.word	0x00000000
        /*0030*/ 	.short	0x0008
        /*0032*/ 	.short	0x0038
        /*0034*/ 	.byte	0x00, 0xf0, 0x21, 0x00


	//----- nvinfo : EIATTR_KPARAM_INFO
	.align		4
.L_22:
        /*0038*/ 	.byte	0x04, 0x17
        /*003a*/ 	.short	(.L_24 - .L_23)
.L_23:
        /*003c*/ 	.word	0x00000000
        /*0040*/ 	.short	0x0007
        /*0042*/ 	.short	0x0030
        /*0044*/ 	.byte	0x00, 0xf0, 0x21, 0x00


	//----- nvinfo : EIATTR_KPARAM_INFO
	.align		4
.L_24:
        /*0048*/ 	.byte	0x04, 0x17
        /*004a*/ 	.short	(.L_26 - .L_25)
.L_25:
        /*004c*/ 	.word	0x00000000
        /*0050*/ 	.short	0x0006
        /*0052*/ 	.short	0x0028
        /*0054*/ 	.byte	0x00, 0xf0, 0x21, 0x00


	//----- nvinfo : EIATTR_KPARAM_INFO
	.align		4
.L_26:
        /*0058*/ 	.byte	0x04, 0x17
        /*005a*/ 	.short	(.L_28 - .L_27)
.L_27:
        /*005c*/ 	.word	0x00000000
        /*0060*/ 	.short	0x0005
        /*0062*/ 	.short	0x0020
        /*0064*/ 	.byte	0x00, 0xf0, 0x11, 0x00


	//----- nvinfo : EIATTR_KPARAM_INFO
	.align		4
.L_28:
        /*0068*/ 	.byte	0x04, 0x17
        /*006a*/ 	.short	(.L_30 - .L_29)
.L_29:
        /*006c*/ 	.word	0x00000000
        /*0070*/ 	.short	0x0004
        /*0072*/ 	.short	0x001c
        /*0074*/ 	.byte	0x00, 0xf0, 0x11, 0x00


	//----- nvinfo : EIATTR_KPARAM_INFO
	.align		4
.L_30:
        /*0078*/ 	.byte	0x04, 0x17
        /*007a*/ 	.short	(.L_32 - .L_31)
.L_31:
        /*007c*/ 	.word	0x00000000
        /*0080*/ 	.short	0x0003
        /*0082*/ 	.short	0x0018
        /*0084*/ 	.byte	0x00, 0xf0, 0x11, 0x00


	//----- nvinfo : EIATTR_KPARAM_INFO
	.align		4
.L_32:
        /*0088*/ 	.byte	0x04, 0x17
        /*008a*/ 	.short	(.L_34 - .L_33)
.L_33:
        /*008c*/ 	.word	0x00000000
        /*0090*/ 	.short	0x0002
        /*0092*/ 	.short	0x0010
        /*0094*/ 	.byte	0x00, 0xf4, 0x21, 0x00


	//----- nvinfo : EIATTR_KPARAM_INFO
	.align		4
.L_34:
        /*0098*/ 	.byte	0x04, 0x17
        /*009a*/ 	.short	(.L_36 - .L_35)
.L_35:
        /*009c*/ 	.word	0x00000000
        /*00a0*/ 	.short	0x0001
        /*00a2*/ 	.short	0x0008
        /*00a4*/ 	.byte	0x00, 0xf4, 0x21, 0x00


	//----- nvinfo : EIATTR_KPARAM_INFO
	.align		4
.L_36:
        /*00a8*/ 	.byte	0x04, 0x17
        /*00aa*/ 	.short	(.L_38 - .L_37)
.L_37:
        /*00ac*/ 	.word	0x00000000
        /*00b0*/ 	.short	0x0000
        /*00b2*/ 	.short	0x0000
        /*00b4*/ 	.byte	0x00, 0xf4, 0x21, 0x00


	//----- nvinfo : EIATTR_AT_ENTRY_FRAGMENTS
	.align		4
.L_38:
        /*00b8*/ 	.byte	0x04, 0x4f
        /*00ba*/ 	.short	(.L_40 - .L_39)


	//   ....[0]....
.L_39:
        /*00bc*/ 	.word	0x00000004


	//----- nvinfo : EIATTR_RESERVED_SMEM_USED
	.align		4
.L_40:
        /*00c0*/ 	.byte	0x01, 0x41
	.zero		2


	//----- nvinfo : EIATTR_SPARSE_MMA_MASK
	.align		4
        /*00c4*/ 	.byte	0x03, 0x50
        /*00c6*/ 	.short	0x0000


	//----- nvinfo : EIATTR_TCGEN05_1CTA_USED
	.align		4
        /*00c8*/ 	.byte	0x01, 0x51
	.zero		2


	//----- nvinfo : EIATTR_MAXREG_COUNT
	.align		4
        /*00cc*/ 	.byte	0x03, 0x1b
        /*00ce*/ 	.short	0x00ff


	//----- nvinfo : EIATTR_NUM_BARRIERS
	.align		4
        /*00d0*/ 	.byte	0x02, 0x4c
        /*00d2*/ 	.byte	0x01
	.zero		1


	//----- nvinfo : EIATTR_INT_WARP_WIDE_INSTR_OFFSETS
	.align		4
        /*00d4*/ 	.byte	0x04, 0x31
        /*00d6*/ 	.short	(.L_42 - .L_41)


	//   ....[0]....
.L_41:
        /*00d8*/ 	.word	0x00001720


	//   ....[1]....
        /*00dc*/ 	.word	0x00001740


	//   ....[2]....
        /*00e0*/ 	.word	0x000017c0


	//   ....[3]....
        /*00e4*/ 	.word	0x00001bb0


	//   ....[4]....
        /*00e8*/ 	.word	0x00001bc0


	//   ....[5]....
        /*00ec*/ 	.word	0x00001c20


	//   ....[6]....
        /*00f0*/ 	.word	0x00001c30


	//   ....[7]....
        /*00f4*/ 	.word	0x00001e90


	//   ....[8]....
        /*00f8*/ 	.word	0x00001ea0


	//   ....[9]....
        /*00fc*/ 	.word	0x00002030


	//   ....[10]....
        /*0100*/ 	.word	0x00002060


	//   ....[11]....
        /*0104*/ 	.word	0x00002080


	//   ....[12]....
        /*0108*/ 	.word	0x000020c0


	//   ....[13]....
        /*010c*/ 	.word	0x000022f0


	//   ....[14]....
        /*0110*/ 	.word	0x00002300


	//   ....[15]....
        /*0114*/ 	.word	0x000026e0


	//   ....[16]....
        /*0118*/ 	.word	0x000026f0


	//   ....[17]....
        /*011c*/ 	.word	0x00002be0


	//   ....[18]....
        /*0120*/ 	.word	0x00002c30


	//----- nvinfo : EIATTR_COOP_GROUP_MASK_REGIDS
	.align		4
.L_42:
        /*0124*/ 	.byte	0x04, 0x29
        /*0126*/ 	.short	(.L_44 - .L_43)


	//   ....[0]....
.L_43:
        /*0128*/ 	.word	0xffffffff


	//   ....[1]....
        /*012c*/ 	.word	0xffffffff


	//   ....[2]....
        /*0130*/ 	.word	0xffffffff


	//   ....[3]....
        /*0134*/ 	.word	0xffffffff


	//   ....[4]....
        /*0138*/ 	.word	0xffffffff


	//   ....[5]....
        /*013c*/ 	.word	0xffffffff


	//   ....[6]....
        /*0140*/ 	.word	0xffffffff


	//   ....[7]....
        /*0144*/ 	.word	0xffffffff


	//   ....[8]....
        /*0148*/ 	.word	0xffffffff


	//   ....[9]....
        /*014c*/ 	.word	0xffffffff


	//----- nvinfo : EIATTR_COOP_GROUP_INSTR_OFFSETS
	.align		4
.L_44:
        /*0150*/ 	.byte	0x04, 0x28
        /*0152*/ 	.short	(.L_46 - .L_45)


	//   ....[0]....
.L_45:
        /*0154*/ 	.word	0x00000050


	//   ....[1]....
        /*0158*/ 	.word	0x00000310


	//   ....[2]....
        /*015c*/ 	.word	0x00000500


	//   ....[3]....
        /*0160*/ 	.word	0x000009c0


	//   ....[4]....
        /*0164*/ 	.word	0x00000b00


	//   ....[5]....
        /*0168*/ 	.word	0x00000fb0


	//   ....[6]....
        /*016c*/ 	.word	0x000010f0


	//   ....[7]....
        /*0170*/ 	.word	0x000015e0


	//   ....[8]....
        /*0174*/ 	.word	0x00002a70


	//   ....[9]....
        /*0178*/ 	.word	0x00002ce0


	//----- nvinfo : EIATTR_VRC_CTA_INIT_COUNT
	.align		4
.L_46:
        /*017c*/ 	.byte	0x02, 0x4a
        /*017e*/ 	.byte	0x80
	.zero		1


	//----- nvinfo : EIATTR_MBARRIER_INSTR_OFFSETS
	.align		4
        /*0180*/ 	.byte	0x04, 0x39
        /*0182*/ 	.short	(.L_48 - .L_47)


	//   ....[0]....
.L_47:
        /*0184*/ 	.word	0x000017e0
        /*0188*/ 	.word	0x000000ff
        /*018c*/ 	.word	0x00014000
        /*0190*/ 	.short	0x0100
        /*0192*/ 	.byte	0x0c
	.zero		1


	//   ....[1]....
        /*0194*/ 	.word	0x000017f0
        /*0198*/ 	.word	0x000000ff
        /*019c*/ 	.word	0x00014020
        /*01a0*/ 	.short	0x0100
        /*01a2*/ 	.byte	0x0c
	.zero		1


	//   ....[2]....
        /*01a4*/ 	.word	0x000018a0
        /*01a8*/ 	.word	0x000000ff
        /*01ac*/ 	.word	0x00014008
        /*01b0*/ 	.short	0x0100
        /*01b2*/ 	.byte	0x0c
	.zero		1


	//   ....[3]....
        /*01b4*/ 	.word	0x000018b0
        /*01b8*/ 	.word	0x000000ff
        /*01bc*/ 	.word	0x00014028
        /*01c0*/ 	.short	0x0100
        /*01c2*/ 	.byte	0x0c
	.zero		1


	//   ....[4]....
        /*01c4*/ 	.word	0x00001990
        /*01c8*/ 	.word	0x000000ff
        /*01cc*/ 	.word	0x00014010
        /*01d0*/ 	.short	0x0100
        /*01d2*/ 	.byte	0x0c
	.zero		1


	//   ....[5]....
        /*01d4*/ 	.word	0x000019a0
        /*01d8*/ 	.word	0x000000ff
        /*01dc*/ 	.word	0x00014030
        /*01e0*/ 	.short	0x0100
        /*01e2*/ 	.byte	0x0c
	.zero		1


	//   ....[6]....
        /*01e4*/ 	.word	0x00001ab0
        /*01e8*/ 	.word	0x000000ff
        /*01ec*/ 	.word	0x00014018
        /*01f0*/ 	.short	0x0100
        /*01f2*/ 	.byte	0x0c
	.zero		1


	//   ....[7]....
        /*01f4*/ 	.word	0x00001ac0
        /*01f8*/ 	.word	0x000000ff
        /*01fc*/ 	.word	0x00014038
        /*0200*/ 	.short	0x0100
        /*0202*/ 	.byte	0x0c
	.zero		1


	//   ....[8]....
        /*0204*/ 	.word	0x00001cc0
        /*0208*/ 	.word	0x000000ff
        /*020c*/ 	.word	0x00014000
        /*0210*/ 	.short	0x010a
        /*0212*/ 	.byte	0x0c
	.zero		1


	//   ....[9]....
        /*0214*/ 	.word	0x00001ef0
        /*0218*/ 	.word	0x000000ff
        /*021c*/ 	.word	0x00014020
        /*0220*/ 	.short	0x010a
        /*0222*/ 	.byte	0x0c
	.zero		1


	//   ....[10]....
        /*0224*/ 	.word	0x00002140
        /*0228*/ 	.word	0x000000ff
        /*022c*/ 	.word	0x00014000
        /*0230*/ 	.short	0x010a
        /*0232*/ 	.byte	0x12
	.zero		1


	//   ....[11]....
        /*0234*/ 	.word	0x00002340
        /*0238*/ 	.word	0x000000ff
        /*023c*/ 	.word	0x00014020
        /*0240*/ 	.short	0x010a
        /*0242*/ 	.byte	0x12
	.zero		1


	//   ....[12]....
        /*0244*/ 	.word	0x00002410
        /*0248*/ 	.word	0x000000ff
        /*024c*/ 	.word	0x00014000
        /*0250*/ 	.short	0x0108
        /*0252*/ 	.byte	0x0c
	.zero		1


	//   ....[13]....
        /*0254*/ 	.word	0x00002420
        /*0258*/ 	.word	0x000000ff
        /*025c*/ 	.word	0x00014020
        /*0260*/ 	.short	0x0108
        /*0262*/ 	.byte	0x0c
	.zero		1


	//   ....[14]....
        /*0264*/ 	.word	0x00002470
        /*0268*/ 	.word	0x000000ff
        /*026c*/ 	.word	0x00014008
        /*0270*/ 	.short	0x0108
        /*0272*/ 	.byte	0x0c
	.zero		1


	//   ....[15]....
        /*0274*/ 	.word	0x00002480
        /*0278*/ 	.word	0x000000ff
        /*027c*/ 	.word	0x00014028
        /*0280*/ 	.short	0x0108
        /*0282*/ 	.byte	0x0c
	.zero		1


	//   ....[16]....
        /*0284*/ 	.word	0x000024d0
        /*0288*/ 	.word	0x000000ff
        /*028c*/ 	.word	0x00014010
        /*0290*/ 	.short	0x0108
        /*0292*/ 	.byte	0x0c
	.zero		1


	//   ....[17]....
        /*0294*/ 	.word	0x000024e0
        /*0298*/ 	.word	0x000000ff
        /*029c*/ 	.word	0x00014030
        /*02a0*/ 	.short	0x0108
        /*02a2*/ 	.byte	0x0c
	.zero		1


	//   ....[18]....
        /*02a4*/ 	.word	0x00002530
        /*02a8*/ 	.word	0x000000ff
        /*02ac*/ 	.word	0x00014018
        /*02b0*/ 	.short	0x0108
        /*02b2*/ 	.byte	0x0c
	.zero		1


	//   ....[19]....
        /*02b4*/ 	.word	0x00002540
        /*02b8*/ 	.word	0x000000ff
        /*02bc*/ 	.word	0x00014038
        /*02c0*/ 	.short	0x0108
        /*02c2*/ 	.byte	0x0c
	.zero		1


	//   ....[20]....
        /*02c4*/ 	.word	0x00002d00
        /*02c8*/ 	.word	0x000000ff
        /*02cc*/ 	.word	0x00014000
        /*02d0*/ 	.short	0x010a
        /*02d2*/ 	.byte	0x0c
	.zero		1


	//   ....[21]....
        /*02d4*/ 	.word	0x00002d30
        /*02d8*/ 	.word	0x000000ff
        /*02dc*/ 	.word	0x00014020
        /*02e0*/ 	.short	0x010a
        /*02e2*/ 	.byte	0x0c
	.zero		1


	//   ....[22]....
        /*02e4*/ 	.word	0x00002d60
        /*02e8*/ 	.word	0x000000ff
        /*02ec*/ 	.word	0x00014000
        /*02f0*/ 	.short	0x010a
        /*02f2*/ 	.byte	0x12
	.zero		1


	//   ....[23]....
        /*02f4*/ 	.word	0x00002d90
        /*02f8*/ 	.word	0x000000ff
        /*02fc*/ 	.word	0x00014020
        /*0300*/ 	.short	0x010a
        /*0302*/ 	.byte	0x12
	.zero		1


	//----- nvinfo : EIATTR_NUM_MBARRIERS
	.align		4
.L_48:
        /*0304*/ 	.byte	0x03, 0x38
        /*0306*/ 	.short	0x0008


	//----- nvinfo : EIATTR_EXIT_INSTR_OFFSETS
	.align		4
        /*0308*/ 	.byte	0x04, 0x1c
        /*030a*/ 	.short	(.L_50 - .L_49)


	//   ....[0]....
.L_49:
        /*030c*/ 	.word	0x00002cf0


	//----- nvinfo : EIATTR_REQNTID
	.align		4
.L_50:
        /*0310*/ 	.byte	0x04, 0x10
        /*0312*/ 	.short	(.L_52 - .L_51)
.L_51:
        /*0314*/ 	.word	0x00000100
        /*0318*/ 	.word	0x00000001
        /*031c*/ 	.word	0x00000001


	//----- nvinfo : EIATTR_CRS_STACK_SIZE
	.align		4
.L_52:
        /*0320*/ 	.byte	0x04, 0x1e
        /*0322*/ 	.short	(.L_54 - .L_53)
.L_53:
        /*0324*/ 	.word	0x00000000


	//----- nvinfo : EIATTR_CBANK_PARAM_SIZE
	.align		4
.L_54:
        /*0328*/ 	.byte	0x03, 0x19
        /*032a*/ 	.short	0x0050


	//----- nvinfo : EIATTR_PARAM_CBANK
	.align		4
        /*032c*/ 	.byte	0x04, 0x0a
        /*032e*/ 	.short	(.L_56 - .L_55)
	.align		4
.L_55:
        /*0330*/ 	.word	index@(.nv.constant0.gluon_tcgen05)
        /*0334*/ 	.short	0x0380
        /*0336*/ 	.short	0x0050


	//----- nvinfo : EIATTR_SW_WAR
	.align		4
.L_56:
        /*0338*/ 	.byte	0x04, 0x36
        /*033a*/ 	.short	(.L_58 - .L_57)
.L_57:
        /*033c*/ 	.word	0x00000008
.L_58:


//--------------------- .nv.compat                --------------------------
	.section	.nv.compat,"",@"SHT_CUDA_COMPAT_INFO"
	.align	4
        /*0000*/ 	.byte	0x02, 0x02, 0x02, 0x00, 0x02, 0x05, 0x05, 0x00, 0x02, 0x03, 0x03, 0x00, 0x02, 0x06, 0x01, 0x00


//--------------------- .nv.callgraph             --------------------------
	.section	.nv.callgraph,"",@"SHT_CUDA_CALLGRAPH"
	.align	4
	.sectionentsize	8
	.align		4
        /*0000*/ 	.word	0x00000000
	.align		4
        /*0004*/ 	.word	0xffffffff
	.align		4
        /*0008*/ 	.word	0x00000000
	.align		4
        /*000c*/ 	.word	0xfffffffe
	.align		4
        /*0010*/ 	.word	0x00000000
	.align		4
        /*0014*/ 	.word	0xfffffffd
	.align		4
        /*0018*/ 	.word	0x00000000
	.align		4
        /*001c*/ 	.word	0xfffffffc


//--------------------- .text.gluon_tcgen05       --------------------------
	.section	.text.gluon_tcgen05,"ax",@progbits
	.align	128
        .global         gluon_tcgen05
        .type           gluon_tcgen05,@function
        .size           gluon_tcgen05,(.L_x_85 - gluon_tcgen05)
        .other          gluon_tcgen05,@"STO_CUDA_ENTRY STV_DEFAULT"
gluon_tcgen05:
.text.gluon_tcgen05:
[----:B------:R-:W1:Y:S01]  /*0000*/  LDC R1, c[0x0][0x37c] ;  /* 0x0000df00ff017b82 */ /* 0x000e620000000800 */
[----:B------:R-:W2:Y:S02]  /*0010*/  S2R R0, SR_TID.X ;  /* 0x0000000000007919 */ /* 0x000ea40000002100 */
[----:B--2---:R-:W-:-:S13]  /*0020*/  ISETP.GE.U32.AND P2, PT, R0, 0x20, PT ;  /* 0x000000200000780c */ /* 0x004fda0003f46070 */
[----:B------:R-:W-:Y:S05]  /*0030*/  @P2 BRA `(.L_x_0) ;  /* 0x0000000000b82947 */ /* 0x000fea0003800000 */
[----:B------:R-:W2:Y:S01]  /*0040*/  S2UR UR6, SR_CgaCtaId ;  /* 0x00000000000679c3 */ /* 0x000ea20000008800 */
[----:B------:R-:W-:Y:S01]  /*0050*/  NOP ;  /* 0x0000000000007918 */ /* 0x000fe20000000000 */
[----:B------:R-:W-:Y:S02]  /*0060*/  UMOV UR4, 0x40 ;  /* 0x0000004000047882 */ /* 0x000fe40000000000 */
[----:B--2---:R-:W-:-:S09]  /*0070*/  ULEA UR4, UR6, UR4, 0x18 ;  /* 0x0000000406047291 */ /* 0x004fd2000f8ec0ff */
[----:B------:R-:W2:Y:S01]  /*0080*/  LDS.U8 R2, [UR4] ;  /* 0x00000004ff027984 */ /* 0x000ea20008000000 */
[----:B------:R-:W-:Y:S02]  /*0090*/  UMOV UR4, 0x400 ;  /* 0x0000040000047882 */ /* 0x000fe40000000000 */
[----:B------:R-:W-:Y:S01]  /*00a0*/  ULEA UR4, UR6, UR4, 0x18 ;  /* 0x0000000406047291 */ /* 0x000fe2000f8ec0ff */
[----:B--2---:R-:W-:-:S13]  /*00b0*/  ISETP.NE.AND P0, PT, R2, RZ, PT ;  /* 0x000000ff0200720c */ /* 0x004fda0003f05270 */
[----:B------:R-:W-:Y:S05]  /*00c0*/  @P0 BRA `(.L_x_1) ;  /* 0x00000000007c0947 */ /* 0x000fea0003800000 */
[----:B------:R-:W-:-:S13]  /*00d0*/  ELECT P0, URZ, PT ;  /* 0x0000000000ff782f */ /* 0x000fda0003800000 */
[----:B------:R-:W-:Y:S05]  /*00e0*/  @!P0 BRA `(.L_x_2) ;  /* 0x0000000000848947 */ /* 0x000fea0003800000 */
[----:B------:R-:W-:Y:S01]  /*00f0*/  UMOV UR5, 0x8 ;  /* 0x0000000800057882 */ /* 0x000fe20000000000 */
[----:B------:R-:W-:Y:S02]  /*0100*/  IMAD.MOV.U32 R5, RZ, RZ, 0x1 ;  /* 0x00000001ff057424 */ /* 0x000fe400078e00ff */
[----:B------:R-:W-:Y:S02]  /*0110*/  IMAD.MOV.U32 R3, RZ, RZ, 0xff ;  /* 0x000000ffff037424 */ /* 0x000fe400078e00ff */
[----:B------:R-:W-:Y:S04]  /*0120*/  DEPBAR.LE SB2, 0x36 ;  /* 0x0000ad800000791a */ /* 0x000fe80000000000 */
[----:B------:R-:W2:Y:S02]  /*0130*/  UTCATOMSWS.FIND_AND_SET.ALIGN UP0, UR5, UR5 ;  /* 0x00000005000575e3 */ /* 0x000ea40008000800 */
[----:B--2---:R-:W-:-:S04]  /*0140*/  PLOP3.LUT P0, PT, PT, PT, UP0, 0x80, 0x8 ;  /* 0x000000000008781c */ /* 0x004fc80003f0f008 */
[----:B------:R-:W-:-:S04]  /*0150*/  SEL R2, RZ, 0xffffffff, !P0 ;  /* 0xffffffffff027807 */ /* 0x000fc80004000000 */
[----:B------:R-:W-:Y:S01]  /*0160*/  ISETP.NE.AND P0, PT, R2, RZ, PT ;  /* 0x000000ff0200720c */ /* 0x000fe20003f05270 */
[----:B------:R-:W-:-:S12]  /*0170*/  IMAD.U32 R2, RZ, RZ, UR5 ;  /* 0x00000005ff027e24 */ /* 0x000fd8000f8e00ff */
[----:B------:R-:W-:Y:S05]  /*0180*/  @P0 BRA `(.L_x_3) ;  /* 0x0000000000240947 */ /* 0x000fea0003800000 */
.L_x_4:
[----:B------:R-:W-:Y:S05]  /*0190*/  NANOSLEEP 0x64 ;  /* 0x000000640000795d */ /* 0x000fea0003800000 */
[----:B------:R-:W-:-:S05]  /*01a0*/  UMOV UR5, 0x8 ;  /* 0x0000000800057882 */ /* 0x000fca0000000000 */
[----:B------:R-:W-:Y:S04]  /*01b0*/  DEPBAR.LE SB2, 0x36 ;  /* 0x0000ad800000791a */ /* 0x000fe80000000000 */
[----:B------:R-:W2:Y:S02]  /*01c0*/  UTCATOMSWS.FIND_AND_SET.ALIGN UP0, UR5, UR5 ;  /* 0x00000005000575e3 */ /* 0x000ea40008000800 */
[----:B--2---:R-:W-:-:S04]  /*01d0*/  PLOP3.LUT P0, PT, PT, PT, UP0, 0x80, 0x8 ;  /* 0x000000000008781c */ /* 0x004fc80003f0f008 */
[----:B------:R-:W-:-:S04]  /*01e0*/  SEL R2, RZ, 0xffffffff, !P0 ;  /* 0xffffffffff027807 */ /* 0x000fc80004000000 */
[----:B------:R-:W-:Y:S01]  /*01f0*/  ISETP.NE.AND P0, PT, R2, RZ, PT ;  /* 0x000000ff0200720c */ /* 0x000fe20003f05270 */
[----:B------:R-:W-:-:S12]  /*0200*/  IMAD.U32 R2, RZ, RZ, UR5 ;  /* 0x00000005ff027e24 */ /* 0x000fd8000f8e00ff */
[----:B------:R-:W-:Y:S05]  /*0210*/  @!P0 BRA `(.L_x_4) ;  /* 0xfffffffc00dc8947 */ /* 0x000fea000383ffff */
.L_x_3:
[C---:B------:R-:W-:Y:S01]  /*0220*/  VIADD R4, R2.reuse, 0x10 ;  /* 0x0000001002047836 */ /* 0x040fe20000000000 */
[----:B------:R-:W-:Y:S01]  /*0230*/  UMOV UR5, 0x50 ;  /* 0x0000005000057882 */ /* 0x000fe20000000000 */
[----:B------:R-:W-:Y:S01]  /*0240*/  SHF.L.U32 R3, R3, R2, RZ ;  /* 0x0000000203037219 */ /* 0x000fe200000006ff */
[----:B------:R-:W-:Y:S01]  /*0250*/  ULEA UR5, UR6, UR5, 0x18 ;  /* 0x0000000506057291 */ /* 0x000fe2000f8ec0ff */
[----:B------:R-:W-:Y:S01]  /*0260*/  IMAD.SHL.U32 R2, R2, 0x20, RZ ;  /* 0x0000002002027824 */ /* 0x000fe200078e00ff */
[----:B------:R-:W-:-:S04]  /*0270*/  SHF.L.U32 R4, R5, R4, RZ ;  /* 0x0000000405047219 */ /* 0x000fc800000006ff */
[----:B------:R-:W-:-:S05]  /*0280*/  LOP3.LUT R3, R4, R3, RZ, 0xfc, !PT ;  /* 0x0000000304037212 */ /* 0x000fca00078efcff */
[----:B------:R2:W-:Y:S04]  /*0290*/  ATOMS.OR RZ, [UR5], R3 ;  /* 0x00000003ffff798c */ /* 0x0005e8000b000005 */
[----:B------:R2:W-:Y:S01]  /*02a0*/  STS [UR4], R2 ;  /* 0x00000002ff007988 */ /* 0x0005e20008000804 */
[----:B------:R-:W-:Y:S05]  /*02b0*/  BRA `(.L_x_2) ;  /* 0x0000000000107947 */ /* 0x000fea0003800000 */
.L_x_1:
[----:B------:R-:W-:Y:S01]  /*02c0*/  IMAD.MOV.U32 R3, RZ, RZ, -0x1 ;  /* 0xffffffffff037424 */ /* 0x000fe200078e00ff */
[----:B------:R-:W-:-:S04]  /*02d0*/  MOV R2, 0x300 ;  /* 0x0000030000027802 */ /* 0x000fc80000000f00 */
[----:B------:R2:W-:Y:S03]  /*02e0*/  STS [UR4], R3 ;  /* 0x00000003ff007988 */ /* 0x0005e60008000804 */
[----:B-12---:R-:W-:Y:S05]  /*02f0*/  CALL.REL.NOINC `($__internal_1_$__cuda_sm10x_tcgen05_guardrail_trap_phase_invalid_during_alloc) ;  /* 0x0000002800bc7944 */ /* 0x006fea0003c00000 */
.L_x_2:
[----:B------:R-:W-:Y:S05]  /*0300*/  WARPSYNC.ALL ;  /* 0x0000000000007948 */ /* 0x000fea0003800000 */
[----:B------:R-:W-:Y:S01]  /*0310*/  NOP ;  /* 0x0000000000007918 */ /* 0x000fe20000000000 */
.L_x_0:
[----:B------:R-:W3:Y:S08]  /*0320*/  S2UR UR4, SR_CgaCtaId ;  /* 0x00000000000479c3 */ /* 0x000ef00000008800 */
[----:B------:R-:W-:Y:S01]  /*0330*/  BAR.SYNC.DEFER_BLOCKING 0x0 ;  /* 0x0000000000007b1d */ /* 0x000fe20000010000 */
[----:B------:R-:W-:-:S05]  /*0340*/  LOP3.LUT R68, R0, 0xff, RZ, 0xc0, !PT ;  /* 0x000000ff00447812 */ /* 0x000fca00078ec0ff */
[----:B------:R-:W-:Y:S02]  /*0350*/  UMOV UR12, 0x400 ;  /* 0x00000400000c7882 */ /* 0x000fe40000000000 */
[----:B------:R-:W4:Y:S08]  /*0360*/  LDC R4, c[0x0][0x398] ;  /* 0x0000e600ff047b82 */ /* 0x000f300000000800 */
[----:B------:R-:W5:Y:S01]  /*0370*/  LDC R10, c[0x0][0x3a0] ;  /* 0x0000e800ff0a7b82 */ /* 0x000f620000000800 */
[----:B---3--:R-:W-:-:S07]  /*0380*/  ULEA UR12, UR4, UR12, 0x18 ;  /* 0x0000000c040c7291 */ /* 0x008fce000f8ec0ff */
[----:B------:R-:W3:Y:S02]  /*0390*/  S2UR UR13, SR_CTAID.Y ;  /* 0x00000000000d79c3 */ /* 0x000ee40000002600 */
[----:B--2---:R-:W2:Y:S06]  /*03a0*/  LDS R3, [UR12] ;  /* 0x0000000cff037984 */ /* 0x004eac0008000800 */
[----:B------:R-:W-:Y:S06]  /*03b0*/  BAR.SYNC.DEFER_BLOCKING 0x0 ;  /* 0x0000000000007b1d */ /* 0x000fec0000010000 */
[----:B------:R-:W-:Y:S05]  /*03c0*/  @P2 BRA `(.L_x_5) ;  /* 0x0000000000182947 */ /* 0x000fea0003800000 */
[----:B------:R-:W-:Y:S01]  /*03d0*/  ELECT P0, URZ, PT ;  /* 0x0000000000ff782f */ /* 0x000fe20003800000 */
[----:B------:R-:W-:Y:S01]  /*03e0*/  IMAD.MOV.U32 R2, RZ, RZ, 0x1 ;  /* 0x00000001ff027424 */ /* 0x000fe200078e00ff */
[----:B------:R-:W-:Y:S01]  /*03f0*/  UMOV UR5, 0x40 ;  /* 0x0000004000057882 */ /* 0x000fe20000000000 */
[----:B------:R-:W-:Y:S01]  /*0400*/  UVIRTCOUNT.DEALLOC.SMPOOL 0x80 ;  /* 0x000000800000784c */ /* 0x000fe20000000000 */
[----:B------:R-:W-:-:S09]  /*0410*/  ULEA UR5, UR4, UR5, 0x18 ;  /* 0x0000000504057291 */ /* 0x000fd2000f8ec0ff */
[----:B------:R5:W-:Y:S03]  /*0420*/  @P0 STS.U8 [UR5], R2 ;  /* 0x00000002ff000988 */ /* 0x000be60008000005 */
.L_x_5:
[----:B------:R-:W5:Y:S01]  /*0430*/  S2UR UR4, SR_CTAID.Z ;  /* 0x00000000000479c3 */ /* 0x000f620000002700 */
[----:B------:R-:W4:Y:S01]  /*0440*/  LDCU UR5, c[0x0][0x370] ;  /* 0x00006e00ff0577ac */ /* 0x000f220008000800 */
[----:B------:R-:W-:Y:S01]  /*0450*/  ISETP.GE.U32.AND P0, PT, R68, 0x20, PT ;  /* 0x000000204400780c */ /* 0x000fe20003f06070 */
[----:B----4-:R-:W-:Y:S01]  /*0460*/  VIADD R4, R4, 0xffffffff ;  /* 0xffffffff04047836 */ /* 0x010fe20000000000 */
[C---:B------:R-:W-:Y:S01]  /*0470*/  ISETP.NE.U32.AND P3, PT, R68.reuse, RZ, PT ;  /* 0x000000ff4400720c */ /* 0x040fe20003f65070 */
[----:B------:R-:W5:Y:S01]  /*0480*/  LDCU UR6, c[0x0][0x374] ;  /* 0x00006e80ff0677ac */ /* 0x000f620008000800 */
[----:B------:R-:W-:Y:S01]  /*0490*/  LEA R11, R68, UR12, 0x2 ;  /* 0x0000000c440b7c11 */ /* 0x000fe2000f8e10ff */
[----:B-----5:R-:W-:Y:S01]  /*04a0*/  VIADD R12, R10, 0xffffffff ;  /* 0xffffffff0a0c7836 */ /* 0x020fe20000000000 */
[----:B------:R-:W4:Y:S01]  /*04b0*/  S2UR UR7, SR_CTAID.X ;  /* 0x00000000000779c3 */ /* 0x000f220000002500 */
[----:B------:R-:W5:Y:S01]  /*04c0*/  LDCU.64 UR14, c[0x0][0x3c0] ;  /* 0x00007800ff0e77ac */ /* 0x000f620008000a00 */
[----:B--2---:R-:W-:Y:S01]  /*04d0*/  R2UR UR24, R3 ;  /* 0x00000000031872ca */ /* 0x004fe200000e0000 */
[----:B------:R-:W-:Y:S04]  /*04e0*/  BSSY.RECONVERGENT B0, `(.L_x_6) ;  /* 0x0000011000007945 */ /* 0x000fe80003800200 */
[----:B------:R2:W-:Y:S01]  /*04f0*/  @!P0 STS [R11], RZ ;  /* 0x000000ff0b008388 */ /* 0x0005e20000000800 */
[----:B------:R-:W-:-:S03]  /*0500*/  NOP ;  /* 0x0000000000007918 */ /* 0x000fc60000000000 */
[----:B------:R2:W-:Y:S01]  /*0510*/  @!P3 STS [UR12+0x24], R4 ;  /* 0x00002404ff00b988 */ /* 0x0005e2000800080c */
[----:B---3--:R-:W-:-:S03]  /*0520*/  UIMAD UR4, UR4, UR6, UR13 ;  /* 0x00000006040472a4 */ /* 0x008fc6000f8e020d */
[----:B------:R2:W-:Y:S01]  /*0530*/  @!P3 STS [UR12+0x20], R12 ;  /* 0x0000200cff00b988 */ /* 0x0005e2000800080c */
[----:B----4-:R-:W-:-:S04]  /*0540*/  UIMAD UR4, UR4, UR5, UR7 ;  /* 0x00000005040472a4 */ /* 0x010fc8000f8e0207 */
[----:B------:R-:W-:-:S04]  /*0550*/  UIMAD UR4, UR4, 0x180, URZ ;  /* 0x00000180040478a4 */ /* 0x000fc8000f8e02ff */
[----:B-----5:R-:W-:-:S04]  /*0560*/  UIADD3 UR20, UP0, UPT, UR4, UR14, URZ ;  /* 0x0000000e04147290 */ /* 0x020fc8000ff1e0ff */
[----:B------:R-:W-:Y:S01]  /*0570*/  ULEA.HI.X.SX32 UR21, UR4, UR15, 0x1, UP0 ;  /* 0x0000000f04157291 */ /* 0x000fe200080f0eff */
[----:B--2---:R-:W-:Y:S11]  /*0580*/  @P3 BRA `(.L_x_7) ;  /* 0x0000000000183947 */ /* 0x004ff60003800000 */
[----:B------:R-:W2:Y:S01]  /*0590*/  LDS R2, [UR12+0x8] ;  /* 0x0000080cff027984 */ /* 0x000ea20008000800 */
[----:B------:R-:W3:Y:S01]  /*05a0*/  LDC.64 R6, c[0x0][0x380] ;  /* 0x0000e000ff067b82 */ /* 0x000ee20000000a00 */
[----:B------:R-:W-:Y:S02]  /*05b0*/  IMAD.MOV.U32 R3, RZ, RZ, 0x70 ;  /* 0x00000070ff037424 */ /* 0x000fe400078e00ff */
[----:B---3--:R3:W-:Y:S03]  /*05c0*/  STS.64 [UR12], R6 ;  /* 0x00000006ff007988 */ /* 0x0087e60008000a0c */
[----:B--2---:R-:W-:-:S05]  /*05d0*/  LOP3.LUT R2, R2, 0x10, R3, 0xd8, !PT ;  /* 0x0000001002027812 */ /* 0x004fca00078ed803 */
[----:B------:R3:W-:Y:S02]  /*05e0*/  STS [UR12+0x8], R2 ;  /* 0x00000802ff007988 */ /* 0x0007e4000800080c */
.L_x_7:
[----:B------:R-:W-:Y:S05]  /*05f0*/  BSYNC.RECONVERGENT B0 ;  /* 0x0000000000007941 */ /* 0x000fea0003800200 */
.L_x_6:
[----:B------:R-:W-:Y:S04]  /*0600*/  BSSY.RECONVERGENT B0, `(.L_x_8) ;  /* 0x000000a000007945 */ /* 0x000fe80003800200 */
[----:B------:R-:W-:Y:S05]  /*0610*/  @P3 BRA `(.L_x_9) ;  /* 0x0000000000203947 */ /* 0x000fea0003800000 */
[----:B---3--:R-:W2:Y:S01]  /*0620*/  LDS R2, [UR12+0x34] ;  /* 0x0000340cff027984 */ /* 0x008ea20008000800 */
[----:B------:R-:W-:Y:S02]  /*0630*/  IMAD.MOV.U32 R3, RZ, RZ, 0x1f000000 ;  /* 0x1f000000ff037424 */ /* 0x000fe400078e00ff */
[----:B------:R-:W-:Y:S01]  /*0640*/  @!P3 IMAD.MOV.U32 R5, RZ, RZ, 0x3f ;  /* 0x0000003fff05b424 */ /* 0x000fe200078e00ff */
[----:B------:R-:W3:Y:S02]  /*0650*/  @!P3 LDS R6, [UR12+0x38] ;  /* 0x0000380cff06b984 */ /* 0x000ee40008000800 */
[----:B--2---:R-:W-:Y:S02]  /*0660*/  LOP3.LUT R2, R2, 0xff000000, R3, 0xb8, !PT ;  /* 0xff00000002027812 */ /* 0x004fe400078eb803 */
[----:B---3--:R-:W-:-:S03]  /*0670*/  @!P3 LOP3.LUT R3, R6, 0xff, R5, 0xb8, !PT ;  /* 0x000000ff0603b812 */ /* 0x008fc600078eb805 */
[----:B------:R2:W-:Y:S04]  /*0680*/  STS [UR12+0x34], R2 ;  /* 0x00003402ff007988 */ /* 0x0005e8000800080c */
[----:B------:R2:W-:Y:S02]  /*0690*/  @!P3 STS [UR12+0x38], R3 ;  /* 0x00003803ff00b988 */ /* 0x0005e4000800080c */
.L_x_9:
[----:B------:R-:W-:Y:S05]  /*06a0*/  BSYNC.RECONVERGENT B0 ;  /* 0x0000000000007941 */ /* 0x000fea0003800200 */
.L_x_8:
[----:B------:R-:W-:Y:S04]  /*06b0*/  BSSY.RECONVERGENT B0, `(.L_x_10) ;  /* 0x000000e000007945 */ /* 0x000fe80003800200 */
[----:B------:R-:W-:Y:S05]  /*06c0*/  @P3 BRA `(.L_x_11) ;  /* 0x0000000000303947 */ /* 0x000fea0003800000 */
[----:B--2---:R-:W2:Y:S01]  /*06d0*/  LDS R3, [UR12+0x34] ;  /* 0x0000340cff037984 */ /* 0x004ea20008000800 */
[----:B------:R-:W4:Y:S03]  /*06e0*/  LDC.64 R8, c[0x0][0x3a8] ;  /* 0x0000ea00ff087b82 */ /* 0x000f260000000a00 */
[----:B---3--:R-:W3:Y:S01]  /*06f0*/  LDS R2, [UR12+0x1c] ;  /* 0x00001c0cff027984 */ /* 0x008ee20008000800 */
[C---:B----4-:R-:W-:Y:S01]  /*0700*/  SHF.L.U64.HI R6, R8.reuse, 0x1, R9 ;  /* 0x0000000108067819 */ /* 0x050fe20000010209 */
[----:B------:R-:W-:-:S03]  /*0710*/  IMAD.SHL.U32 R5, R8, 0x2, RZ ;  /* 0x0000000208057824 */ /* 0x000fc600078e00ff */
[--C-:B------:R-:W-:Y:S02]  /*0720*/  SHF.R.U32.HI R7, RZ, 0x4, R6.reuse ;  /* 0x00000004ff077819 */ /* 0x100fe40000011606 */
[----:B------:R-:W-:-:S05]  /*0730*/  SHF.R.U64 R5, R5, 0x4, R6 ;  /* 0x0000000405057819 */ /* 0x000fca0000001206 */
[----:B------:R4:W-:Y:S01]  /*0740*/  STS [UR12+0xc], R5 ;  /* 0x00000c05ff007988 */ /* 0x0009e2000800080c */
[----:B--2---:R-:W-:Y:S02]  /*0750*/  LOP3.LUT R3, R3, 0x7, RZ, 0xb8, !PT ;  /* 0x0000000703037812 */ /* 0x004fe400078eb8ff */
[----:B---3--:R-:W-:-:S03]  /*0760*/  LOP3.LUT R2, R2, 0xf, R7, 0xb8, !PT ;  /* 0x0000000f02027812 */ /* 0x008fc600078eb807 */
[----:B------:R4:W-:Y:S04]  /*0770*/  STS [UR12+0x34], R3 ;  /* 0x00003403ff007988 */ /* 0x0009e8000800080c */
[----:B------:R4:W-:Y:S02]  /*0780*/  STS [UR12+0x1c], R2 ;  /* 0x00001c02ff007988 */ /* 0x0009e4000800080c */
.L_x_11:
[----:B------:R-:W-:Y:S05]  /*0790*/  BSYNC.RECONVERGENT B0 ;  /* 0x0000000000007941 */ /* 0x000fea0003800200 */
.L_x_10:
[----:B------:R-:W-:Y:S04]  /*07a0*/  BSSY.RECONVERGENT B1, `(.L_x_12) ;  /* 0x000001a000017945 */ /* 0x000fe80003800200 */
[----:B------:R-:W-:Y:S04]  /*07b0*/  BSSY.RELIABLE B0, `(.L_x_13) ;  /* 0x0000015000007945 */ /* 0x000fe80003800100 */
[----:B------:R-:W-:Y:S05]  /*07c0*/  @P3 BRA `(.L_x_14) ;  /* 0x0000000000203947 */ /* 0x000fea0003800000 */
[----:B--234-:R-:W2:Y:S02]  /*07d0*/  LDS R2, [UR12+0x34] ;  /* 0x0000340cff027984 */ /* 0x01cea40008000800 */
[----:B--2---:R-:W-:-:S05]  /*07e0*/  LOP3.LUT R2, R2, 0x38, RZ, 0xb8, !PT ;  /* 0x0000003802027812 */ /* 0x004fca00078eb8ff */
[----:B------:R2:W-:Y:S01]  /*07f0*/  STS [UR12+0x34], R2 ;  /* 0x00003402ff007988 */ /* 0x0005e2000800080c */
[----:B------:R-:W-:Y:S05]  /*0800*/  @P3 BRA `(.L_x_15) ;  /* 0x0000000000203947 */ /* 0x000fea0003800000 */
[----:B--2---:R-:W2:Y:S01]  /*0810*/  LDS R2, [UR12+0x8] ;  /* 0x0000080cff027984 */ /* 0x004ea20008000800 */
[----:B------:R-:W-:-:S05]  /*0820*/  IMAD.MOV.U32 R3, RZ, RZ, 0x780 ;  /* 0x00000780ff037424 */ /* 0x000fca00078e00ff */
[----:B--2---:R-:W-:-:S05]  /*0830*/  LOP3.LUT R2, R2, 0x500, R3, 0xd8, !PT ;  /* 0x0000050002027812 */ /* 0x004fca00078ed803 */
[----:B------:R5:W-:Y:S02]  /*0840*/  STS [UR12+0x8], R2 ;  /* 0x00000802ff007988 */ /* 0x000be4000800080c */
.L_x_14:
[----:B------:R-:W-:Y:S05]  /*0850*/  @P3 BRA `(.L_x_16) ;  /* 0x0000000000283947 */ /* 0x000fea0003800000 */
[----:B--2345:R-:W2:Y:S02]  /*0860*/  LDS R2, [UR12+0x8] ;  /* 0x0000080cff027984 */ /* 0x03cea40008000800 */
[----:B--2---:R-:W-:-:S05]  /*0870*/  LOP3.LUT R2, R2, 0x1800, RZ, 0xb8, !PT ;  /* 0x0000180002027812 */ /* 0x004fca00078eb8ff */
[----:B------:R3:W-:Y:S02]  /*0880*/  STS [UR12+0x8], R2 ;  /* 0x00000802ff007988 */ /* 0x0007e4000800080c */
.L_x_15:
[----:B------:R-:W-:Y:S05]  /*0890*/  @P3 BREAK.RELIABLE B0 ;  /* 0x0000000000003942 */ /* 0x000fea0003800100 */
[----:B------:R-:W-:Y:S05]  /*08a0*/  @P3 BRA `(.L_x_17) ;  /* 0x0000000000243947 */ /* 0x000fea0003800000 */
[----:B------:R-:W4:Y:S01]  /*08b0*/  LDS R3, [UR12+0x8] ;  /* 0x0000080cff037984 */ /* 0x000f220008000800 */
[----:B--23--:R-:W-:-:S05]  /*08c0*/  IMAD.MOV.U32 R2, RZ, RZ, 0x6000 ;  /* 0x00006000ff027424 */ /* 0x00cfca00078e00ff */
[----:B----4-:R-:W-:-:S04]  /*08d0*/  LOP3.LUT R2, R3, 0x4000, R2, 0xd8, !PT ;  /* 0x0000400003027812 */ /* 0x010fc800078ed802 */
[----:B------:R-:W-:-:S05]  /*08e0*/  LOP3.LUT R2, R2, 0x400000, RZ, 0xb8, !PT ;  /* 0x0040000002027812 */ /* 0x000fca00078eb8ff */
[----:B------:R2:W-:Y:S02]  /*08f0*/  STS [UR12+0x8], R2 ;  /* 0x00000802ff007988 */ /* 0x0005e4000800080c */
.L_x_16:
[----:B------:R-:W-:Y:S05]  /*0900*/  BSYNC.RELIABLE B0 ;  /* 0x0000000000007941 */ /* 0x000fea0003800100 */
.L_x_13:
[----:B--2345:R-:W2:Y:S02]  /*0910*/  @!P3 LDS R2, [UR12+0x8] ;  /* 0x0000080cff02b984 */ /* 0x03cea40008000800 */
[----:B--2---:R-:W-:-:S05]  /*0920*/  @!P3 LOP3.LUT R2, R2, 0x8000, RZ, 0xb8, !PT ;  /* 0x000080000202b812 */ /* 0x004fca00078eb8ff */
[----:B------:R4:W-:Y:S02]  /*0930*/  @!P3 STS [UR12+0x8], R2 ;  /* 0x00000802ff00b988 */ /* 0x0009e4000800080c */
.L_x_17:
[----:B------:R-:W-:Y:S05]  /*0940*/  BSYNC.RECONVERGENT B1 ;  /* 0x0000000000017941 */ /* 0x000fea0003800200 */
.L_x_12:
[----:B------:R-:W-:Y:S05]  /*0950*/  WARPSYNC.ALL ;  /* 0x0000000000007948 */ /* 0x000fea0003800000 */
[----:B------:R-:W-:Y:S01]  /*0960*/  NOP ;  /* 0x0000000000007918 */ /* 0x000fe20000000000 */
[----:B------:R-:W5:Y:S02]  /*0970*/  LDC R5, c[0x0][0x39c] ;  /* 0x0000e700ff057b82 */ /* 0x000f640000000800 */
[----:B-----5:R-:W-:Y:S01]  /*0980*/  VIADD R5, R5, 0xffffffff ;  /* 0xffffffff05057836 */ /* 0x020fe20000000000 */
[----:B------:R-:W-:Y:S06]  /*0990*/  @P0 BRA `(.L_x_18) ;  /* 0x0000000000300947 */ /* 0x000fec0003800000 */
[----:B--234-:R-:W2:Y:S01]  /*09a0*/  S2R R2, SR_LANEID ;  /* 0x0000000000027919 */ /* 0x01cea20000000000 */
[----:B------:R-:W-:Y:S05]  /*09b0*/  WARPSYNC.ALL ;  /* 0x0000000000007948 */ /* 0x000fea0003800000 */
[----:B------:R-:W-:Y:S01]  /*09c0*/  NOP ;  /* 0x0000000000007918 */ /* 0x000fe20000000000 */
[----:B--2---:R-:W-:-:S05]  /*09d0*/  IMAD.SHL.U32 R6, R2, 0x4, RZ ;  /* 0x0000000402067824 */ /* 0x004fca00078e00ff */
[----:B------:R-:W2:Y:S01]  /*09e0*/  LDS R7, [R6+UR12] ;  /* 0x0000000c06077984 */ /* 0x000ea20008000800 */
[----:B------:R-:W-:-:S05]  /*09f0*/  IADD3 R2, P1, PT, R6, UR20, RZ ;  /* 0x0000001406027c10 */ /* 0x000fca000ff3e0ff */
[----:B------:R-:W-:-:S05]  /*0a00*/  IMAD.X R3, RZ, RZ, UR21, P1 ;  /* 0x00000015ff037e24 */ /* 0x000fca00088e06ff */
[----:B--2---:R5:W2:Y:S01]  /*0a10*/  ATOMG.E.EXCH.STRONG.GPU PT, RZ, [R2], R7 ;  /* 0x0000000702ff73a8 */ /* 0x004aa200041ee100 */
[----:B------:R-:W-:-:S04]  /*0a20*/  DEPBAR {5,4,3,2,1,0} ;  /* 0x0000003f0000791a */ /* 0x000fc80000000000 */
[----:B------:R-:W3:Y:S02]  /*0a30*/  CCTL.E.C.LDCU.IV.DEEP [UR20] ;  /* 0x0000000014007540 */ /* 0x000ee40009c08000 */
[----:B---3--:R5:W-:Y:S01]  /*0a40*/  UTMACCTL.IV [UR20] ;  /* 0x00000000140079b9 */ /* 0x008be20008000000 */
[----:B------:R-:W-:Y:S01]  /*0a50*/  NOP ;  /* 0x0000000000007918 */ /* 0x000fe20000000000 */
.L_x_18:
[----:B------:R-:W-:Y:S05]  /*0a60*/  @P0 BRA `(.L_x_19) ;  /* 0x00000000000c0947 */ /* 0x000fea0003800000 */
[----:B------:R0:W-:Y:S01]  /*0a70*/  UTMACMDFLUSH ;  /* 0x00000000000079b7 */ /* 0x0001e20000000000 */
[----:B------:R-:W-:Y:S05]  /*0a80*/  @P0 BRA `(.L_x_19) ;  /* 0x0000000000040947 */ /* 0x000fea0003800000 */
[----:B------:R-:W-:-:S04]  /*0a90*/  DEPBAR.LE SB0, 0x0 ;  /* 0x000080000000791a */ /* 0x000fc80000000000 */
.L_x_19:
[----:B------:R-:W-:Y:S05]  /*0aa0*/  WARPSYNC.ALL ;  /* 0x0000000000007948 */ /* 0x000fea0003800000 */
[----:B------:R-:W-:Y:S01]  /*0ab0*/  NOP ;  /* 0x0000000000007918 */ /* 0x000fe20000000000 */
[----:B--2---:R-:W-:Y:S06]  /*0ac0*/  BAR.SYNC.DEFER_BLOCKING 0x0 ;  /* 0x0000000000007b1d */ /* 0x004fec0000010000 */
[----:B------:R-:W-:Y:S02]  /*0ad0*/  BSSY.RECONVERGENT B1, `(.L_x_20) ;  /* 0x000000b000017945 */ /* 0x000fe40003800200 */
[----:B------:R-:W-:Y:S06]  /*0ae0*/  BAR.SYNC.DEFER_BLOCKING 0x0 ;  /* 0x0000000000007b1d */ /* 0x000fec0000010000 */
[----:B------:R2:W-:Y:S01]  /*0af0*/  @!P0 STS [R11], RZ ;  /* 0x000000ff0b008388 */ /* 0x0005e20000000800 */
[----:B------:R-:W-:Y:S01]  /*0b00*/  NOP ;  /* 0x0000000000007918 */ /* 0x000fe20000000000 */
[----:B------:R-:W-:Y:S05]  /*0b10*/  @P3 BRA `(.L_x_21) ;  /* 0x0000000000183947 */ /* 0x000fea0003800000 */
[----:B---345:R-:W3:Y:S01]  /*0b20*/  LDS R2, [UR12+0x8] ;  /* 0x0000080cff027984 */ /* 0x038ee20008000800 */
[----:B------:R-:W4:Y:S01]  /*0b30*/  LDC.64 R6, c[0x0][0x388] ;  /* 0x0000e200ff067b82 */ /* 0x000f220000000a00 */
[----:B------:R-:W-:Y:S02]  /*0b40*/  IMAD.MOV.U32 R3, RZ, RZ, 0x70 ;  /* 0x00000070ff037424 */ /* 0x000fe400078e00ff */
[----:B----4-:R4:W-:Y:S03]  /*0b50*/  STS.64 [UR12], R6 ;  /* 0x00000006ff007988 */ /* 0x0109e60008000a0c */
[----:B---3--:R-:W-:-:S05]  /*0b60*/  LOP3.LUT R2, R2, 0x10, R3, 0xd8, !PT ;  /* 0x0000001002027812 */ /* 0x008fca00078ed803 */
[----:B------:R4:W-:Y:S02]  /*0b70*/  STS [UR12+0x8], R2 ;  /* 0x00000802ff007988 */ /* 0x0009e4000800080c */
.L_x_21:
[----:B-----5:R-:W-:Y:S05]  /*0b80*/  BSYNC.RECONVERGENT B1 ;  /* 0x0000000000017941 */ /* 0x020fea0003800200 */
.L_x_20:
[----:B------:R-:W-:Y:S04]  /*0b90*/  BSSY.RECONVERGENT B1, `(.L_x_22) ;  /* 0x000000a000017945 */ /* 0x000fe80003800200 */
[----:B------:R-:W-:Y:S05]  /*0ba0*/  @P3 BRA `(.L_x_23) ;  /* 0x0000000000203947 */ /* 0x000fea0003800000 */
[----:B---34-:R-:W3:Y:S01]  /*0bb0*/  LDS R2, [UR12+0x34] ;  /* 0x0000340cff027984 */ /* 0x018ee20008000800 */
[----:B------:R-:W-:Y:S02]  /*0bc0*/  IMAD.MOV.U32 R3, RZ, RZ, 0x3f000000 ;  /* 0x3f000000ff037424 */ /* 0x000fe400078e00ff */
[----:B------:R-:W-:Y:S01]  /*0bd0*/  @!P3 IMAD.MOV.U32 R6, RZ, RZ, 0x1f ;  /* 0x0000001fff06b424 */ /* 0x000fe200078e00ff */
[----:B------:R-:W4:Y:S02]  /*0be0*/  @!P3 LDS R7, [UR12+0x38] ;  /* 0x0000380cff07b984 */ /* 0x000f240008000800 */
[----:B---3--:R-:W-:Y:S02]  /*0bf0*/  LOP3.LUT R2, R2, 0xff000000, R3, 0xb8, !PT ;  /* 0xff00000002027812 */ /* 0x008fe400078eb803 */
[----:B----4-:R-:W-:-:S03]  /*0c00*/  @!P3 LOP3.LUT R3, R7, 0xff, R6, 0xb8, !PT ;  /* 0x000000ff0703b812 */ /* 0x010fc600078eb806 */
[----:B------:R5:W-:Y:S04]  /*0c10*/  STS [UR12+0x34], R2 ;  /* 0x00003402ff007988 */ /* 0x000be8000800080c */
[----:B------:R5:W-:Y:S02]  /*0c20*/  @!P3 STS [UR12+0x38], R3 ;  /* 0x00003803ff00b988 */ /* 0x000be4000800080c */
.L_x_23:
[----:B------:R-:W-:Y:S05]  /*0c30*/  BSYNC.RECONVERGENT B1 ;  /* 0x0000000000017941 */ /* 0x000fea0003800200 */
.L_x_22:
[----:B------:R-:W-:Y:S04]  /*0c40*/  BSSY.RECONVERGENT B1, `(.L_x_24) ;  /* 0x0000004000017945 */ /* 0x000fe80003800200 */
[----:B------:R-:W-:Y:S05]  /*0c50*/  @P3 BRA `(.L_x_25) ;  /* 0x0000000000083947 */ /* 0x000fea0003800000 */
[----:B------:R2:W-:Y:S04]  /*0c60*/  STS [UR12+0x24], R12 ;  /* 0x0000240cff007988 */ /* 0x0005e8000800080c */
[----:B------:R2:W-:Y:S02]  /*0c70*/  STS [UR12+0x20], R5 ;  /* 0x00002005ff007988 */ /* 0x0005e4000800080c */
.L_x_25:
[----:B------:R-:W-:Y:S05]  /*0c80*/  BSYNC.RECONVERGENT B1 ;  /* 0x0000000000017941 */ /* 0x000fea0003800200 */
.L_x_24:
[----:B------:R-:W-:Y:S04]  /*0c90*/  BSSY.RECONVERGENT B1, `(.L_x_26) ;  /* 0x000000e000017945 */ /* 0x000fe80003800200 */
[----:B------:R-:W-:Y:S05]  /*0ca0*/  @P3 BRA `(.L_x_27) ;  /* 0x0000000000303947 */ /* 0x000fea0003800000 */
[----:B-----5:R-:W5:Y:S01]  /*0cb0*/  LDS R3, [UR12+0x34] ;  /* 0x0000340cff037984 */ /* 0x020f620008000800 */
[----:B----4-:R-:W4:Y:S03]  /*0cc0*/  LDC.64 R6, c[0x0][0x3b0] ;  /* 0x0000ec00ff067b82 */ /* 0x010f260000000a00 */
[----:B---3--:R-:W3:Y:S01]  /*0cd0*/  LDS R2, [UR12+0x1c] ;  /* 0x00001c0cff027984 */ /* 0x008ee20008000800 */
[C---:B----4-:R-:W-:Y:S01]  /*0ce0*/  SHF.L.U64.HI R7, R6.reuse, 0x1, R7 ;  /* 0x0000000106077819 */ /* 0x050fe20000010207 */
[----:B------:R-:W-:-:S03]  /*0cf0*/  IMAD.SHL.U32 R6, R6, 0x2, RZ ;  /* 0x0000000206067824 */ /* 0x000fc600078e00ff */
[--C-:B------:R-:W-:Y:S02]  /*0d00*/  SHF.R.U32.HI R9, RZ, 0x4, R7.reuse ;  /* 0x00000004ff097819 */ /* 0x100fe40000011607 */
[----:B------:R-:W-:-:S05]  /*0d10*/  SHF.R.U64 R6, R6, 0x4, R7 ;  /* 0x0000000406067819 */ /* 0x000fca0000001207 */
[----:B------:R4:W-:Y:S01]  /*0d20*/  STS [UR12+0xc], R6 ;  /* 0x00000c06ff007988 */ /* 0x0009e2000800080c */
[----:B-----5:R-:W-:Y:S02]  /*0d30*/  LOP3.LUT R3, R3, 0x7, RZ, 0xb8, !PT ;  /* 0x0000000703037812 */ /* 0x020fe400078eb8ff */
[----:B---3--:R-:W-:-:S03]  /*0d40*/  LOP3.LUT R2, R2, 0xf, R9, 0xb8, !PT ;  /* 0x0000000f02027812 */ /* 0x008fc600078eb809 */
[----:B------:R4:W-:Y:S04]  /*0d50*/  STS [UR12+0x34], R3 ;  /* 0x00003403ff007988 */ /* 0x0009e8000800080c */
[----:B------:R4:W-:Y:S02]  /*0d60*/  STS [UR12+0x1c], R2 ;  /* 0x00001c02ff007988 */ /* 0x0009e4000800080c */
.L_x_27:
[----:B------:R-:W-:Y:S05]  /*0d70*/  BSYNC.RECONVERGENT B1 ;  /* 0x0000000000017941 */ /* 0x000fea0003800200 */
.L_x_26:
[----:B------:R-:W-:Y:S04]  /*0d80*/  BSSY.RECONVERGENT B2, `(.L_x_28) ;  /* 0x000001a000027945 */ /* 0x000fe80003800200 */
[----:B------:R-:W-:Y:S04]  /*0d90*/  BSSY.RELIABLE B1, `(.L_x_29) ;  /* 0x0000015000017945 */ /* 0x000fe80003800100 */
[----:B------:R-:W-:Y:S05]  /*0da0*/  @P3 BRA `(.L_x_30) ;  /* 0x0000000000203947 */ /* 0x000fea0003800000 */
[----:B---345:R-:W3:Y:S02]  /*0db0*/  LDS R2, [UR12+0x34] ;  /* 0x0000340cff027984 */ /* 0x038ee40008000800 */
[----:B---3--:R-:W-:-:S05]  /*0dc0*/  LOP3.LUT R2, R2, 0x38, RZ, 0xb8, !PT ;  /* 0x0000003802027812 */ /* 0x008fca00078eb8ff */
[----:B------:R3:W-:Y:S01]  /*0dd0*/  STS [UR12+0x34], R2 ;  /* 0x00003402ff007988 */ /* 0x0007e2000800080c */
[----:B------:R-:W-:Y:S05]  /*0de0*/  @P3 BRA `(.L_x_31) ;  /* 0x0000000000203947 */ /* 0x000fea0003800000 */
[----:B---3--:R-:W3:Y:S01]  /*0df0*/  LDS R2, [UR12+0x8] ;  /* 0x0000080cff027984 */ /* 0x008ee20008000800 */
[----:B------:R-:W-:-:S05]  /*0e00*/  IMAD.MOV.U32 R3, RZ, RZ, 0x780 ;  /* 0x00000780ff037424 */ /* 0x000fca00078e00ff */
[----:B---3--:R-:W-:-:S05]  /*0e10*/  LOP3.LUT R2, R2, 0x500, R3, 0xd8, !PT ;  /* 0x0000050002027812 */ /* 0x008fca00078ed803 */
[----:B------:R3:W-:Y:S02]  /*0e20*/  STS [UR12+0x8], R2 ;  /* 0x00000802ff007988 */ /* 0x0007e4000800080c */
.L_x_30:
[----:B------:R-:W-:Y:S05]  /*0e30*/  @P3 BRA `(.L_x_32) ;  /* 0x0000000000283947 */ /* 0x000fea0003800000 */
[----:B---345:R-:W3:Y:S02]  /*0e40*/  LDS R2, [UR12+0x8] ;  /* 0x0000080cff027984 */ /* 0x038ee40008000800 */
[----:B---3--:R-:W-:-:S05]  /*0e50*/  LOP3.LUT R2, R2, 0x1800, RZ, 0xb8, !PT ;  /* 0x0000180002027812 */ /* 0x008fca00078eb8ff */
[----:B------:R4:W-:Y:S02]  /*0e60*/  STS [UR12+0x8], R2 ;  /* 0x00000802ff007988 */ /* 0x0009e4000800080c */
.L_x_31:
[----:B------:R-:W-:Y:S05]  /*0e70*/  @P3 BREAK.RELIABLE B1 ;  /* 0x0000000000013942 */ /* 0x000fea0003800100 */
[----:B------:R-:W-:Y:S05]  /*0e80*/  @P3 BRA `(.L_x_33) ;  /* 0x0000000000243947 */ /* 0x000fea0003800000 */
[----:B---34-:R-:W3:Y:S01]  /*0e90*/  LDS R2, [UR12+0x8] ;  /* 0x0000080cff027984 */ /* 0x018ee20008000800 */
[----:B------:R-:W-:-:S05]  /*0ea0*/  IMAD.MOV.U32 R3, RZ, RZ, 0x6000 ;  /* 0x00006000ff037424 */ /* 0x000fca00078e00ff */
[----:B---3--:R-:W-:-:S04]  /*0eb0*/  LOP3.LUT R2, R2, 0x6000, R3, 0xd8, !PT ;  /* 0x0000600002027812 */ /* 0x008fc800078ed803 */
[----:B------:R-:W-:-:S05]  /*0ec0*/  LOP3.LUT R2, R2, 0x400000, RZ, 0xb8, !PT ;  /* 0x0040000002027812 */ /* 0x000fca00078eb8ff */
[----:B------:R3:W-:Y:S02]  /*0ed0*/  STS [UR12+0x8], R2 ;  /* 0x00000802ff007988 */ /* 0x0007e4000800080c */
.L_x_32:
[----:B------:R-:W-:Y:S05]  /*0ee0*/  BSYNC.RELIABLE B1 ;  /* 0x0000000000017941 */ /* 0x000fea0003800100 */
.L_x_29:
[----:B---345:R-:W3:Y:S02]  /*0ef0*/  @!P3 LDS R2, [UR12+0x8] ;  /* 0x0000080cff02b984 */ /* 0x038ee40008000800 */
[----:B---3--:R-:W-:-:S05]  /*0f00*/  @!P3 LOP3.LUT R2, R2, 0x8000, RZ, 0xb8, !PT ;  /* 0x000080000202b812 */ /* 0x008fca00078eb8ff */
[----:B------:R5:W-:Y:S02]  /*0f10*/  @!P3 STS [UR12+0x8], R2 ;  /* 0x00000802ff00b988 */ /* 0x000be4000800080c */
.L_x_33:
[----:B------:R-:W-:Y:S05]  /*0f20*/  BSYNC.RECONVERGENT B2 ;  /* 0x0000000000027941 */ /* 0x000fea0003800200 */
.L_x_28:
[----:B------:R-:W-:Y:S05]  /*0f30*/  WARPSYNC.ALL ;  /* 0x0000000000007948 */ /* 0x000fea0003800000 */
[----:B------:R-:W-:Y:S01]  /*0f40*/  NOP ;  /* 0x0000000000007918 */ /* 0x000fe20000000000 */
[----:B------:R-:W-:-:S04]  /*0f50*/  UIADD3 UR5, UPT, UPT, UR4, 0x80, URZ ;  /* 0x0000008004057890 */ /* 0x000fc8000fffe0ff */
[----:B------:R-:W-:-:S04]  /*0f60*/  UIADD3 UR22, UP0, UPT, UR5, UR14, URZ ;  /* 0x0000000e05167290 */ /* 0x000fc8000ff1e0ff */
[----:B------:R-:W-:Y:S01]  /*0f70*/  ULEA.HI.X.SX32 UR23, UR5, UR15, 0x1, UP0 ;  /* 0x0000000f05177291 */ /* 0x000fe200080f0eff */
[----:B------:R-:W-:Y:S11]  /*0f80*/  @P0 BRA `(.L_x_34) ;  /* 0x0000000000300947 */ /* 0x000ff60003800000 */
[----:B---345:R-:W3:Y:S01]  /*0f90*/  S2R R2, SR_LANEID ;  /* 0x0000000000027919 */ /* 0x038ee20000000000 */
[----:B------:R-:W-:Y:S05]  /*0fa0*/  WARPSYNC.ALL ;  /* 0x0000000000007948 */ /* 0x000fea0003800000 */
[----:B------:R-:W-:Y:S01]  /*0fb0*/  NOP ;  /* 0x0000000000007918 */ /* 0x000fe20000000000 */
[----:B---3--:R-:W-:-:S05]  /*0fc0*/  IMAD.SHL.U32 R6, R2, 0x4, RZ ;  /* 0x0000000402067824 */ /* 0x008fca00078e00ff */
[----:B------:R-:W3:Y:S01]  /*0fd0*/  LDS R7, [R6+UR12] ;  /* 0x0000000c06077984 */ /* 0x000ee20008000800 */
[----:B------:R-:W-:-:S05]  /*0fe0*/  IADD3 R2, P1, PT, R6, UR22, RZ ;  /* 0x0000001606027c10 */ /* 0x000fca000ff3e0ff */
[----:B------:R-:W-:-:S05]  /*0ff0*/  IMAD.X R3, RZ, RZ, UR23, P1 ;  /* 0x00000017ff037e24 */ /* 0x000fca00088e06ff */
[----:B---3--:R3:W4:Y:S01]  /*1000*/  ATOMG.E.EXCH.STRONG.GPU PT, RZ, [R2], R7 ;  /* 0x0000000702ff73a8 */ /* 0x00872200041ee100 */
[----:B------:R-:W-:-:S04]  /*1010*/  DEPBAR {5,4,3,2,1,0} ;  /* 0x0000003f0000791a */ /* 0x000fc80000000000 */
[----:B------:R-:W5:Y:S02]  /*1020*/  CCTL.E.C.LDCU.IV.DEEP [UR22] ;  /* 0x0000000016007540 */ /* 0x000f640009c08000 */
[----:B-----5:R3:W-:Y:S01]  /*1030*/  UTMACCTL.IV [UR22] ;  /* 0x00000000160079b9 */ /* 0x0207e20008000000 */
[----:B------:R-:W-:Y:S01]  /*1040*/  NOP ;  /* 0x0000000000007918 */ /* 0x000fe20000000000 */
.L_x_34:
[----:B------:R-:W-:Y:S05]  /*1050*/  @P0 BRA `(.L_x_35) ;  /* 0x00000000000c0947 */ /* 0x000fea0003800000 */
[----:B------:R0:W-:Y:S01]  /*1060*/  UTMACMDFLUSH ;  /* 0x00000000000079b7 */ /* 0x0001e20000000000 */
[----:B------:R-:W-:Y:S05]  /*1070*/  @P0 BRA `(.L_x_35) ;  /* 0x0000000000040947 */ /* 0x000fea0003800000 */
[----:B------:R-:W-:-:S04]  /*1080*/  DEPBAR.LE SB0, 0x0 ;  /* 0x000080000000791a */ /* 0x000fc80000000000 */
.L_x_35:
[----:B------:R-:W-:Y:S05]  /*1090*/  WARPSYNC.ALL ;  /* 0x0000000000007948 */ /* 0x000fea0003800000 */
[----:B------:R-:W-:Y:S01]  /*10a0*/  NOP ;  /* 0x0000000000007918 */ /* 0x000fe20000000000 */
[----:B----4-:R-:W-:Y:S06]  /*10b0*/  BAR.SYNC.DEFER_BLOCKING 0x0 ;  /* 0x0000000000007b1d */ /* 0x010fec0000010000 */
[----:B------:R-:W-:Y:S02]  /*10c0*/  BSSY.RECONVERGENT B2, `(.L_x_36) ;  /* 0x000000b000027945 */ /* 0x000fe40003800200 */
[----:B------:R-:W-:Y:S06]  /*10d0*/  BAR.SYNC.DEFER_BLOCKING 0x0 ;  /* 0x0000000000007b1d */ /* 0x000fec0000010000 */
[----:B------:R4:W-:Y:S01]  /*10e0*/  @!P0 STS [R11], RZ ;  /* 0x000000ff0b008388 */ /* 0x0009e20000000800 */
[----:B------:R-:W-:Y:S01]  /*10f0*/  NOP ;  /* 0x0000000000007918 */ /* 0x000fe20000000000 */
[----:B------:R-:W-:Y:S05]  /*1100*/  @P3 BRA `(.L_x_37) ;  /* 0x0000000000183947 */ /* 0x000fea0003800000 */
[----:B---3-5:R-:W3:Y:S01]  /*1110*/  LDS R2, [UR12+0x8] ;  /* 0x0000080cff027984 */ /* 0x028ee20008000800 */
[----:B------:R-:W5:Y:S01]  /*1120*/  LDC.64 R6, c[0x0][0x390] ;  /* 0x0000e400ff067b82 */ /* 0x000f620000000a00 */
[----:B------:R-:W-:Y:S02]  /*1130*/  IMAD.MOV.U32 R3, RZ, RZ, 0x70 ;  /* 0x00000070ff037424 */ /* 0x000fe400078e00ff */
[----:B-----5:R5:W-:Y:S03]  /*1140*/  STS.64 [UR12], R6 ;  /* 0x00000006ff007988 */ /* 0x020be60008000a0c */
[----:B---3--:R-:W-:-:S05]  /*1150*/  LOP3.LUT R2, R2, 0x10, R3, 0xd8, !PT ;  /* 0x0000001002027812 */ /* 0x008fca00078ed803 */
[----:B------:R5:W-:Y:S02]  /*1160*/  STS [UR12+0x8], R2 ;  /* 0x00000802ff007988 */ /* 0x000be4000800080c */
.L_x_37:
[----:B---3--:R-:W-:Y:S05]  /*1170*/  BSYNC.RECONVERGENT B2 ;  /* 0x0000000000027941 */ /* 0x008fea0003800200 */
.L_x_36:
[----:B------:R-:W-:Y:S04]  /*1180*/  BSSY.RECONVERGENT B3, `(.L_x_38) ;  /* 0x0000011000037945 */ /* 0x000fe80003800200 */
[----:B------:R-:W-:Y:S04]  /*1190*/  BSSY.RELIABLE B2, `(.L_x_39) ;  /* 0x000000e000027945 */ /* 0x000fe80003800100 */
[----:B------:R-:W-:Y:S05]  /*11a0*/  @P3 BRA `(.L_x_40) ;  /* 0x0000000000243947 */ /* 0x000fea0003800000 */
[----:B-----5:R-:W3:Y:S01]  /*11b0*/  LDS R2, [UR12+0x34] ;  /* 0x0000340cff027984 */ /* 0x020ee20008000800 */
[----:B------:R-:W-:-:S05]  /*11c0*/  IMAD.MOV.U32 R3, RZ, RZ, 0x3f000000 ;  /* 0x3f000000ff037424 */ /* 0x000fca00078e00ff */
[----:B---3--:R-:W-:-:S05]  /*11d0*/  LOP3.LUT R2, R2, 0xff000000, R3, 0xb8, !PT ;  /* 0xff00000002027812 */ /* 0x008fca00078eb803 */
[----:B------:R3:W-:Y:S01]  /*11e0*/  STS [UR12+0x34], R2 ;  /* 0x00003402ff007988 */ /* 0x0007e2000800080c */
[----:B------:R-:W-:Y:S05]  /*11f0*/  @P3 BRA `(.L_x_41) ;  /* 0x00000000001c3947 */ /* 0x000fea0003800000 */
[----:B---3--:R-:W3:Y:S01]  /*1200*/  LDS R2, [UR12+0x38] ;  /* 0x0000380cff027984 */ /* 0x008ee20008000800 */
[----:B------:R-:W-:-:S05]  /*1210*/  IMAD.MOV.U32 R3, RZ, RZ, 0x3f ;  /* 0x0000003fff037424 */ /* 0x000fca00078e00ff */
[----:B---3--:R-:W-:-:S05]  /*1220*/  LOP3.LUT R2, R2, 0xff, R3, 0xb8, !PT ;  /* 0x000000ff02027812 */ /* 0x008fca00078eb803 */
[----:B------:R3:W-:Y:S02]  /*1230*/  STS [UR12+0x38], R2 ;  /* 0x00003802ff007988 */ /* 0x0007e4000800080c */
.L_x_40:
[----:B------:R-:W-:Y:S05]  /*1240*/  @P3 BREAK.RELIABLE B2 ;  /* 0x0000000000023942 */ /* 0x000fea0003800100 */
[----:B------:R-:W-:Y:S05]  /*1250*/  @P3 BRA `(.L_x_42) ;  /* 0x00000000000c3947 */ /* 0x000fea0003800000 */
[----:B------:R2:W-:Y:S02]  /*1260*/  STS [UR12+0x20], R5 ;  /* 0x00002005ff007988 */ /* 0x0005e4000800080c */
.L_x_41:
[----:B------:R-:W-:Y:S05]  /*1270*/  BSYNC.RELIABLE B2 ;  /* 0x0000000000027941 */ /* 0x000fea0003800100 */
.L_x_39:
[----:B------:R2:W-:Y:S02]  /*1280*/  @!P3 STS [UR12+0x24], R4 ;  /* 0x00002404ff00b988 */ /* 0x0005e4000800080c */
.L_x_42:
[----:B------:R-:W-:Y:S05]  /*1290*/  BSYNC.RECONVERGENT B3 ;  /* 0x0000000000037941 */ /* 0x000fea0003800200 */
.L_x_38:
[----:B------:R-:W-:Y:S05]  /*12a0*/  WARPSYNC.ALL ;  /* 0x0000000000007948 */ /* 0x000fea0003800000 */
[----:B------:R-:W-:Y:S01]  /*12b0*/  NOP ;  /* 0x0000000000007918 */ /* 0x000fe20000000000 */
[----:B------:R-:W-:Y:S04]  /*12c0*/  BSSY.RECONVERGENT B3, `(.L_x_43) ;  /* 0x000000e000037945 */ /* 0x000fe80003800200 */
[----:B------:R-:W-:Y:S05]  /*12d0*/  @P3 BRA `(.L_x_44) ;  /* 0x0000000000303947 */ /* 0x000fea0003800000 */
[----:B------:R-:W2:Y:S02]  /*12e0*/  LDS R3, [UR12+0x34] ;  /* 0x0000340cff037984 */ /* 0x000ea40008000800 */
[----:B--2---:R-:W2:Y:S02]  /*12f0*/  LDC.64 R4, c[0x0][0x3b8] ;  /* 0x0000ee00ff047b82 */ /* 0x004ea40000000a00 */
[----:B---3-5:R-:W3:Y:S01]  /*1300*/  LDS R2, [UR12+0x1c] ;  /* 0x00001c0cff027984 */ /* 0x028ee20008000800 */
[C---:B--2---:R-:W-:Y:S01]  /*1310*/  SHF.L.U64.HI R5, R4.reuse, 0x1, R5 ;  /* 0x0000000104057819 */ /* 0x044fe20000010205 */
[----:B------:R-:W-:-:S03]  /*1320*/  IMAD.SHL.U32 R4, R4, 0x2, RZ ;  /* 0x0000000204047824 */ /* 0x000fc600078e00ff */
[--C-:B------:R-:W-:Y:S02]  /*1330*/  SHF.R.U32.HI R7, RZ, 0x4, R5.reuse ;  /* 0x00000004ff077819 */ /* 0x100fe40000011605 */
[----:B------:R-:W-:-:S05]  /*1340*/  SHF.R.U64 R4, R4, 0x4, R5 ;  /* 0x0000000404047819 */ /* 0x000fca0000001205 */
[----:B------:R2:W-:Y:S01]  /*1350*/  STS [UR12+0xc], R4 ;  /* 0x00000c04ff007988 */ /* 0x0005e2000800080c */
[----:B------:R-:W-:Y:S02]  /*1360*/  LOP3.LUT R3, R3, 0x7, RZ, 0xb8, !PT ;  /* 0x0000000703037812 */ /* 0x000fe400078eb8ff */
[----:B---3--:R-:W-:-:S03]  /*1370*/  LOP3.LUT R2, R2, 0xf, R7, 0xb8, !PT ;  /* 0x0000000f02027812 */ /* 0x008fc600078eb807 */
[----:B------:R2:W-:Y:S04]  /*1380*/  STS [UR12+0x34], R3 ;  /* 0x00003403ff007988 */ /* 0x0005e8000800080c */
[----:B------:R2:W-:Y:S02]  /*1390*/  STS [UR12+0x1c], R2 ;  /* 0x00001c02ff007988 */ /* 0x0005e4000800080c */
.L_x_44:
[----:B------:R-:W-:Y:S05]  /*13a0*/  BSYNC.RECONVERGENT B3 ;  /* 0x0000000000037941 */ /* 0x000fea0003800200 */
.L_x_43:
[----:B------:R-:W-:Y:S04]  /*13b0*/  BSSY.RECONVERGENT B4, `(.L_x_45) ;  /* 0x000001a000047945 */ /* 0x000fe80003800200 */
[----:B------:R-:W-:Y:S04]  /*13c0*/  BSSY.RELIABLE B3, `(.L_x_46) ;  /* 0x0000015000037945 */ /* 0x000fe80003800100 */
[----:B------:R-:W-:Y:S05]  /*13d0*/  @P3 BRA `(.L_x_47) ;  /* 0x0000000000203947 */ /* 0x000fea0003800000 */
[----:B--23-5:R-:W2:Y:S02]  /*13e0*/  LDS R2, [UR12+0x34] ;  /* 0x0000340cff027984 */ /* 0x02cea40008000800 */
[----:B--2---:R-:W-:-:S05]  /*13f0*/  LOP3.LUT R2, R2, 0x38, RZ, 0xb8, !PT ;  /* 0x0000003802027812 */ /* 0x004fca00078eb8ff */
[----:B------:R2:W-:Y:S01]  /*1400*/  STS [UR12+0x34], R2 ;  /* 0x00003402ff007988 */ /* 0x0005e2000800080c */
[----:B------:R-:W-:Y:S05]  /*1410*/  @P3 BRA `(.L_x_48) ;  /* 0x0000000000203947 */ /* 0x000fea0003800000 */
[----:B--2---:R-:W2:Y:S01]  /*1420*/  LDS R2, [UR12+0x8] ;  /* 0x0000080cff027984 */ /* 0x004ea20008000800 */
[----:B------:R-:W-:-:S05]  /*1430*/  IMAD.MOV.U32 R3, RZ, RZ, 0x780 ;  /* 0x00000780ff037424 */ /* 0x000fca00078e00ff */
[----:B--2---:R-:W-:-:S05]  /*1440*/  LOP3.LUT R2, R2, 0x500, R3, 0xd8, !PT ;  /* 0x0000050002027812 */ /* 0x004fca00078ed803 */
[----:B------:R2:W-:Y:S02]  /*1450*/  STS [UR12+0x8], R2 ;  /* 0x00000802ff007988 */ /* 0x0005e4000800080c */
.L_x_47:
[----:B------:R-:W-:Y:S05]  /*1460*/  @P3 BRA `(.L_x_49) ;  /* 0x0000000000283947 */ /* 0x000fea0003800000 */
[----:B--23-5:R-:W2:Y:S02]  /*1470*/  LDS R2, [UR12+0x8] ;  /* 0x0000080cff027984 */ /* 0x02cea40008000800 */
[----:B--2---:R-:W-:-:S05]  /*1480*/  LOP3.LUT R2, R2, 0x1800, RZ, 0xb8, !PT ;  /* 0x0000180002027812 */ /* 0x004fca00078eb8ff */
[----:B------:R3:W-:Y:S02]  /*1490*/  STS [UR12+0x8], R2 ;  /* 0x00000802ff007988 */ /* 0x0007e4000800080c */
.L_x_48:
[----:B------:R-:W-:Y:S05]  /*14a0*/  @P3 BREAK.RELIABLE B3 ;  /* 0x0000000000033942 */ /* 0x000fea0003800100 */
[----:B------:R-:W-:Y:S05]  /*14b0*/  @P3 BRA `(.L_x_50) ;  /* 0x0000000000243947 */ /* 0x000fea0003800000 */
[----:B--23--:R-:W2:Y:S01]  /*14c0*/  LDS R2, [UR12+0x8] ;  /* 0x0000080cff027984 */ /* 0x00cea20008000800 */
[----:B------:R-:W-:-:S05]  /*14d0*/  IMAD.MOV.U32 R3, RZ, RZ, 0x6000 ;  /* 0x00006000ff037424 */ /* 0x000fca00078e00ff */
[----:B--2---:R-:W-:-:S04]  /*14e0*/  LOP3.LUT R2, R2, 0x6000, R3, 0xd8, !PT ;  /* 0x0000600002027812 */ /* 0x004fc800078ed803 */
[----:B------:R-:W-:-:S05]  /*14f0*/  LOP3.LUT R2, R2, 0x400000, RZ, 0xb8, !PT ;  /* 0x0040000002027812 */ /* 0x000fca00078eb8ff */
[----:B------:R2:W-:Y:S02]  /*1500*/  STS [UR12+0x8], R2 ;  /* 0x00000802ff007988 */ /* 0x0005e4000800080c */
.L_x_49:
[----:B------:R-:W-:Y:S05]  /*1510*/  BSYNC.RELIABLE B3 ;  /* 0x0000000000037941 */ /* 0x000fea0003800100 */
.L_x_46:
[----:B--23-5:R-:W2:Y:S02]  /*1520*/  @!P3 LDS R2, [UR12+0x8] ;  /* 0x0000080cff02b984 */ /* 0x02cea40008000800 */
[----:B--2---:R-:W-:-:S05]  /*1530*/  @!P3 LOP3.LUT R2, R2, 0x8000, RZ, 0xb8, !PT ;  /* 0x000080000202b812 */ /* 0x004fca00078eb8ff */
[----:B------:R5:W-:Y:S02]  /*1540*/  @!P3 STS [UR12+0x8], R2 ;  /* 0x00000802ff00b988 */ /* 0x000be4000800080c */
.L_x_50:
[----:B------:R-:W-:Y:S05]  /*1550*/  BSYNC.RECONVERGENT B4 ;  /* 0x0000000000047941 */ /* 0x000fea0003800200 */
.L_x_45:
[----:B------:R-:W-:Y:S05]  /*1560*/  WARPSYNC.ALL ;  /* 0x0000000000007948 */ /* 0x000fea0003800000 */
[----:B------:R-:W-:Y:S01]  /*1570*/  NOP ;  /* 0x0000000000007918 */ /* 0x000fe20000000000 */
[----:B------:R-:W-:-:S04]  /*1580*/  UIADD3 UR4, UPT, UPT, UR4, 0x100, URZ ;  /* 0x0000010004047890 */ /* 0x000fc8000fffe0ff */
[----:B------:R-:W-:-:S04]  /*1590*/  UIADD3 UR14, UP0, UPT, UR4, UR14, URZ ;  /* 0x0000000e040e7290 */ /* 0x000fc8000ff1e0ff */
[----:B------:R-:W-:Y:S01]  /*15a0*/  ULEA.HI.X.SX32 UR15, UR4, UR15, 0x1, UP0 ;  /* 0x0000000f040f7291 */ /* 0x000fe200080f0eff */
[----:B------:R-:W-:Y:S11]  /*15b0*/  @P0 BRA `(.L_x_51) ;  /* 0x0000000000300947 */ /* 0x000ff60003800000 */
[----:B--23-5:R-:W2:Y:S01]  /*15c0*/  S2R R2, SR_LANEID ;  /* 0x0000000000027919 */ /* 0x02cea20000000000 */
[----:B------:R-:W-:Y:S05]  /*15d0*/  WARPSYNC.ALL ;  /* 0x0000000000007948 */ /* 0x000fea0003800000 */
[----:B------:R-:W-:Y:S01]  /*15e0*/  NOP ;  /* 0x0000000000007918 */ /* 0x000fe20000000000 */
[----:B--2---:R-:W-:-:S05]  /*15f0*/  IMAD.SHL.U32 R4, R2, 0x4, RZ ;  /* 0x0000000402047824 */ /* 0x004fca00078e00ff */
[----:B------:R-:W2:Y:S01]  /*1600*/  LDS R5, [R4+UR12] ;  /* 0x0000000c04057984 */ /* 0x000ea20008000800 */
[----:B------:R-:W-:-:S05]  /*1610*/  IADD3 R2, P1, PT, R4, UR14, RZ ;  /* 0x0000000e04027c10 */ /* 0x000fca000ff3e0ff */
[----:B------:R-:W-:-:S05]  /*1620*/  IMAD.X R3, RZ, RZ, UR15, P1 ;  /* 0x0000000fff037e24 */ /* 0x000fca00088e06ff */
[----:B--2---:R2:W3:Y:S01]  /*1630*/  ATOMG.E.EXCH.STRONG.GPU PT, RZ, [R2], R5 ;  /* 0x0000000502ff73a8 */ /* 0x0044e200041ee100 */
[----:B------:R-:W-:-:S04]  /*1640*/  DEPBAR {5,4,3,2,1,0} ;  /* 0x0000003f0000791a */ /* 0x000fc80000000000 */
[----:B------:R-:W5:Y:S02]  /*1650*/  CCTL.E.C.LDCU.IV.DEEP [UR14] ;  /* 0x000000000e007540 */ /* 0x000f640009c08000 */
[----:B-----5:R2:W-:Y:S01]  /*1660*/  UTMACCTL.IV [UR14] ;  /* 0x000000000e0079b9 */ /* 0x0205e20008000000 */
[----:B------:R-:W-:Y:S01]  /*1670*/  NOP ;  /* 0x0000000000007918 */ /* 0x000fe20000000000 */
.L_x_51:
[----:B------:R-:W-:Y:S05]  /*1680*/  @P0 BRA `(.L_x_52) ;  /* 0x00000000000c0947 */ /* 0x000fea0003800000 */
[----:B------:R0:W-:Y:S01]  /*1690*/  UTMACMDFLUSH ;  /* 0x00000000000079b7 */ /* 0x0001e20000000000 */
[----:B------:R-:W-:Y:S05]  /*16a0*/  @P0 BRA `(.L_x_52) ;  /* 0x0000000000040947 */ /* 0x000fea0003800000 */
[----:B------:R-:W-:-:S04]  /*16b0*/  DEPBAR.LE SB0, 0x0 ;  /* 0x000080000000791a */ /* 0x000fc80000000000 */
.L_x_52:
[----:B------:R-:W-:Y:S05]  /*16c0*/  WARPSYNC.ALL ;  /* 0x0000000000007948 */ /* 0x000fea0003800000 */
[----:B------:R-:W-:Y:S01]  /*16d0*/  NOP ;  /* 0x0000000000007918 */ /* 0x000fe20000000000 */
[----:B---3--:R-:W-:Y:S01]  /*16e0*/  BAR.SYNC.DEFER_BLOCKING 0x0 ;  /* 0x0000000000007b1d */ /* 0x008fe20000010000 */
[----:B--2--5:R-:W-:Y:S01]  /*16f0*/  SHF.R.U32.HI R2, RZ, 0x5, R0 ;  /* 0x00000005ff027819 */ /* 0x024fe20000011600 */
[----:B------:R-:W-:-:S03]  /*1700*/  USHF.L.U32 UR13, UR13, 0x8, URZ ;  /* 0x000000080d0d7899 */ /* 0x000fc600080006ff */
[----:B------:R-:W-:Y:S01]  /*1710*/  R2UR UR16, R2 ;  /* 0x00000000021072ca */ /* 0x000fe200000e0000 */
[----:B------:R-:W-:Y:S01]  /*1720*/  VOTEU.ALL UP0, P3 ;  /* 0x0000000000ff7886 */ /* 0x000fe20001800000 */
[----:B------:R-:W-:Y:S01]  /*1730*/  UMOV UR4, 0x1 ;  /* 0x0000000100047882 */ /* 0x000fe20000000000 */
[----:B------:R-:W-:Y:S01]  /*1740*/  VOTEU.ALL UP1, P3 ;  /* 0x0000000000ff7886 */ /* 0x000fe20001820000 */
[----:B------:R-:W-:Y:S02]  /*1750*/  BSSY.RECONVERGENT B4, `(.L_x_53) ;  /* 0x0000018000047945 */ /* 0x000fe40003800200 */
[----:B------:R-:W-:-:S04]  /*1760*/  @!UP0 UIADD3 UR8, UPT, UPT, -UR4, 0x100000, URZ ;  /* 0x0010000004088890 */ /* 0x000fc8000fffe1ff */
[----:B------:R-:W-:Y:S02]  /*1770*/  @!UP0 USHF.L.U32 UR9, UR8, 0xb, URZ ;  /* 0x0000000b08098899 */ /* 0x000fe400080006ff */
[----:B------:R-:W-:Y:S02]  /*1780*/  @!UP0 USHF.L.U32 UR8, UR8, 0x1, URZ ;  /* 0x0000000108088899 */ /* 0x000fe400080006ff */
[----:B------:R-:W-:-:S04]  /*1790*/  @!UP0 UIADD3 UR4, UPT, UPT, -UR4, 0x100000, URZ ;  /* 0x0010000004048890 */ /* 0x000fc8000fffe1ff */
[----:B------:R-:W-:Y:S02]  /*17a0*/  @!UP0 USHF.L.U32 UR5, UR4, 0xb, URZ ;  /* 0x0000000b04058899 */ /* 0x000fe400080006ff */
[----:B------:R-:W-:Y:S01]  /*17b0*/  @!UP0 USHF.L.U32 UR4, UR4, 0x1, URZ ;  /* 0x0000000104048899 */ /* 0x000fe200080006ff */
[----:B------:R-:W-:Y:S01]  /*17c0*/  VOTEU.ALL UP0, P3 ;  /* 0x0000000000ff7886 */ /* 0x000fe20001800000 */
[----:B------:R-:W2:Y:S04]  /*17d0*/  FENCE.VIEW.ASYNC.S ;  /* 0x00000000000073c6 */ /* 0x000ea80000000000 */
[----:B--2---:R2:W3:Y:S06]  /*17e0*/  @!UP0 SYNCS.EXCH.64 URZ, [UR12+0x14000], UR8 ;  /* 0x014000080cff85b2 */ /* 0x0044ec0008000100 */
[----:B------:R2:W3:Y:S02]  /*17f0*/  @!UP1 SYNCS.EXCH.64 URZ, [UR12+0x14020], UR4 ;  /* 0x014020040cff95b2 */ /* 0x0004e40008000100 */
[----:B---3--:R-:W-:Y:S06]  /*1800*/  BAR.SYNC.DEFER_BLOCKING 0x0 ;  /* 0x0000000000007b1d */ /* 0x008fec0000010000 */
[----:B------:R-:W-:Y:S05]  /*1810*/  @P3 BRA `(.L_x_54) ;  /* 0x00000000002c3947 */ /* 0x000fea0003800000 */
[----:B--2---:R-:W-:Y:S02]  /*1820*/  UMOV UR4, 0x1 ;  /* 0x0000000100047882 */ /* 0x004fe40000000000 */
[----:B------:R-:W-:-:S04]  /*1830*/  UIADD3 UR8, UPT, UPT, -UR4, 0x100000, URZ ;  /* 0x0010000004087890 */ /* 0x000fc8000fffe1ff */
[----:B------:R-:W-:Y:S02]  /*1840*/  USHF.L.U32 UR9, UR8, 0xb, URZ ;  /* 0x0000000b08097899 */ /* 0x000fe400080006ff */
[----:B------:R-:W-:Y:S02]  /*1850*/  USHF.L.U32 UR8, UR8, 0x1, URZ ;  /* 0x0000000108087899 */ /* 0x000fe400080006ff */
[----:B------:R-:W-:-:S04]  /*1860*/  UIADD3 UR4, UPT, UPT, -UR4, 0x100000, URZ ;  /* 0x0010000004047890 */ /* 0x000fc8000fffe1ff */
[----:B------:R-:W-:Y:S02]  /*1870*/  USHF.L.U32 UR5, UR4, 0xb, URZ ;  /* 0x0000000b04057899 */ /* 0x000fe400080006ff */
[----:B------:R-:W-:Y:S01]  /*1880*/  USHF.L.U32 UR4, UR4, 0x1, URZ ;  /* 0x0000000104047899 */ /* 0x000fe200080006ff */
[----:B------:R-:W2:Y:S03]  /*1890*/  FENCE.VIEW.ASYNC.S ;  /* 0x00000000000073c6 */ /* 0x000ea60000000000 */
[----:B--2---:R3:W5:Y:S08]  /*18a0*/  SYNCS.EXCH.64 URZ, [UR12+0x14008], UR8 ;  /* 0x014008080cff75b2 */ /* 0x0047700008000100 */
[----:B------:R3:W2:Y:S02]  /*18b0*/  SYNCS.EXCH.64 URZ, [UR12+0x14028], UR4 ;  /* 0x014028040cff75b2 */ /* 0x0006a40008000100 */
[----:B---3--:R-:W-:Y:S01]  /*18c0*/  NOP ;  /* 0x0000000000007918 */ /* 0x008fe20000000000 */
.L_x_54:
[----:B--2---:R-:W-:Y:S05]  /*18d0*/  BSYNC.RECONVERGENT B4 ;  /* 0x0000000000047941 */ /* 0x004fea0003800200 */
.L_x_53:
[----:B-----5:R-:W-:Y:S06]  /*18e0*/  BAR.SYNC.DEFER_BLOCKING 0x0 ;  /* 0x0000000000007b1d */ /* 0x020fec0000010000 */
[----:B------:R-:W-:Y:S04]  /*18f0*/  BSSY.RECONVERGENT B4, `(.L_x_55) ;  /* 0x000000d000047945 */ /* 0x000fe80003800200 */
[----:B------:R-:W-:Y:S05]  /*1900*/  @P3 BRA `(.L_x_56) ;  /* 0x00000000002c3947 */ /* 0x000fea0003800000 */
[----:B------:R-:W-:Y:S02]  /*1910*/  UMOV UR4, 0x1 ;  /* 0x0000000100047882 */ /* 0x000fe40000000000 */
[----:B------:R-:W-:-:S04]  /*1920*/  UIADD3 UR8, UPT, UPT, -UR4, 0x100000, URZ ;  /* 0x0010000004087890 */ /* 0x000fc8000fffe1ff */
[----:B------:R-:W-:Y:S02]  /*1930*/  USHF.L.U32 UR9, UR8, 0xb, URZ ;  /* 0x0000000b08097899 */ /* 0x000fe400080006ff */
[----:B------:R-:W-:Y:S02]  /*1940*/  USHF.L.U32 UR8, UR8, 0x1, URZ ;  /* 0x0000000108087899 */ /* 0x000fe400080006ff */
[----:B------:R-:W-:-:S04]  /*1950*/  UIADD3 UR4, UPT, UPT, -UR4, 0x100000, URZ ;  /* 0x0010000004047890 */ /* 0x000fc8000fffe1ff */
[----:B------:R-:W-:Y:S02]  /*1960*/  USHF.L.U32 UR5, UR4, 0xb, URZ ;  /* 0x0000000b04057899 */ /* 0x000fe400080006ff */
[----:B------:R-:W-:Y:S01]  /*1970*/  USHF.L.U32 UR4, UR4, 0x1, URZ ;  /* 0x0000000104047899 */ /* 0x000fe200080006ff */
[----:B------:R-:W2:Y:S03]  /*1980*/  FENCE.VIEW.ASYNC.S ;  /* 0x00000000000073c6 */ /* 0x000ea60000000000 */
[----:B--2---:R2:W3:Y:S08]  /*1990*/  SYNCS.EXCH.64 URZ, [UR12+0x14010], UR8 ;  /* 0x014010080cff75b2 */ /* 0x0044f00008000100 */
[----:B------:R2:W5:Y:S01]  /*19a0*/  SYNCS.EXCH.64 URZ, [UR12+0x14030], UR4 ;  /* 0x014030040cff75b2 */ /* 0x0005620008000100 */
[----:B------:R-:W-:Y:S01]  /*19b0*/  NOP ;  /* 0x0000000000007918 */ /* 0x000fe20000000000 */
.L_x_56:
[----:B--2---:R-:W-:Y:S05]  /*19c0*/  BSYNC.RECONVERGENT B4 ;  /* 0x0000000000047941 */ /* 0x004fea0003800200 */
.L_x_55:
[----:B---3-5:R-:W-:Y:S01]  /*19d0*/  BAR.SYNC.DEFER_BLOCKING 0x0 ;  /* 0x0000000000007b1d */ /* 0x028fe20000010000 */
[----:B------:R-:W-:Y:S01]  /*19e0*/  UIADD3 UR10, UPT, UPT, UR12, 0x14020, URZ ;  /* 0x000140200c0a7890 */ /* 0x000fe2000fffe0ff */
[----:B------:R-:W-:Y:S01]  /*19f0*/  ISETP.GE.AND P0, PT, R10, 0x1, PT ;  /* 0x000000010a00780c */ /* 0x000fe20003f06270 */
[----:B------:R-:W-:-:S03]  /*1a00*/  USHF.L.U32 UR11, UR7, 0x6, URZ ;  /* 0x00000006070b7899 */ /* 0x000fc600080006ff */
        /* <DEDUP_REMOVED lines=13> */
.L_x_58:
[----:B--2---:R-:W-:Y:S05]  /*1ae0*/  BSYNC.RECONVERGENT B4 ;  /* 0x0000000000047941 */ /* 0x004fea0003800200 */
.L_x_57:
[----:B------:R-:W-:Y:S05]  /*1af0*/  @!P0 BRA `(.L_x_59) ;  /* 0x0000000800388947 */ /* 0x000fea0003800000 */
[----:B---3-5:R-:W-:Y:S01]  /*1b00*/  BAR.SYNC.DEFER_BLOCKING 0x0 ;  /* 0x0000000000007b1d */ /* 0x028fe20000010000 */
[----:B------:R-:W-:Y:S01]  /*1b10*/  ELECT P1, URZ, PT ;  /* 0x0000000000ff782f */ /* 0x000fe20003820000 */
[----:B------:R-:W-:Y:S01]  /*1b20*/  @!P3 IMAD.MOV.U32 R2, RZ, RZ, 0x5000 ;  /* 0x00005000ff02b424 */ /* 0x000fe200078e00ff */
[----:B------:R-:W-:Y:S02]  /*1b30*/  ULOP3.LUT UR6, UR16, 0x3, URZ, 0xc0, !UPT ;  /* 0x0000000310067892 */ /* 0x000fe4000f8ec0ff */
[----:B------:R-:W-:Y:S01]  /*1b40*/  ISETP.LT.U32.AND P1, PT, R68, 0x20, P1 ;  /* 0x000000204400780c */ /* 0x000fe20000f21070 */
[----:B------:R-:W-:Y:S02]  /*1b50*/  UIADD3 UR4, UPT, UPT, UR12, 0x10000, URZ ;  /* 0x000100000c047890 */ /* 0x000fe4000fffe0ff */
[----:B------:R-:W-:Y:S02]  /*1b60*/  ULEA UR28, UR6, UR12, 0xc ;  /* 0x0000000c061c7291 */ /* 0x000fe4000f8e60ff */
[----:B------:R-:W-:Y:S01]  /*1b70*/  ULEA UR30, UR6, UR13, 0x6 ;  /* 0x0000000d061e7291 */ /* 0x000fe2000f8e30ff */
[----:B------:R-:W-:Y:S01]  /*1b80*/  UMOV UR7, UR11 ;  /* 0x0000000b00077c82 */ /* 0x000fe20008000000 */
[----:B------:R-:W-:-:S04]  /*1b90*/  ELECT P0, URZ, PT ;  /* 0x0000000000ff782f */ /* 0x000fc80003800000 */
[----:B------:R-:W-:Y:S02]  /*1ba0*/  ISETP.LT.U32.AND P0, PT, R68, 0x80, P0 ;  /* 0x000000804400780c */ /* 0x000fe40000701070 */
[----:B------:R-:W-:Y:S01]  /*1bb0*/  VOTEU.ANY UP0, P1 ;  /* 0x0000000000ff7886 */ /* 0x000fe20000800100 */
[----:B------:R-:W-:-:S04]  /*1bc0*/  VOTEU.ANY UP2, P1 ;  /* 0x0000000000ff7886 */ /* 0x000fc80000840100 */
[----:B------:R-:W-:Y:S02]  /*1bd0*/  @UP0 UIADD3 UR5, UPT, UPT, UR12, 0x14000, URZ ;  /* 0x000140000c050890 */ /* 0x000fe4000fffe0ff */
[----:B------:R2:W-:Y:S01]  /*1be0*/  @!P3 SYNCS.ARRIVE.TRANS64 RZ, [UR12+0x14000], R2 ;  /* 0x01400002ffffb9a7 */ /* 0x0005e2000800000c */
[----:B------:R-:W-:Y:S01]  /*1bf0*/  @UP0 UMOV UR6, URZ ;  /* 0x000000ff00060c82 */ /* 0x000fe20008000000 */
[----:B------:R-:W-:Y:S01]  /*1c00*/  BAR.SYNC.DEFER_BLOCKING 0x0 ;  /* 0x0000000000007b1d */ /* 0x000fe20000010000 */
[----:B------:R-:W-:-:S05]  /*1c10*/  UISETP.NE.U32.AND UP0, UPT, UR16, URZ, UPT ;  /* 0x000000ff1000728c */ /* 0x000fca000bf05070 */
[----:B------:R-:W-:Y:S01]  /*1c20*/  VOTEU.ANY UP1, P0 ;  /* 0x0000000000ff7886 */ /* 0x000fe20000020100 */
[----:B------:R-:W-:-:S04]  /*1c30*/  VOTEU.ANY UP3, P0 ;  /* 0x0000000000ff7886 */ /* 0x000fc80000060100 */
[----:B------:R-:W-:Y:S01]  /*1c40*/  @UP1 UIADD3 UR29, UPT, UPT, UR12, 0x14000, URZ ;  /* 0x000140000c1d1890 */ /* 0x000fe2000fffe0ff */
[----:B------:R-:W-:Y:S01]  /*1c50*/  @UP1 UMOV UR31, URZ ;  /* 0x000000ff001f1c82 */ /* 0x000fe20008000000 */
[----:B------:R2:W-:Y:S01]  /*1c60*/  @UP2 UTMALDG.2D [UR4], [UR20] ;  /* 0x00000004140025b4 */ /* 0x0005e20008008000 */
[----:B------:R3:W-:Y:S06]  /*1c70*/  MEMBAR.ALL.CTA ;  /* 0x0000000000007992 */ /* 0x0007ec0000008000 */
[----:B---3--:R-:W3:Y:S02]  /*1c80*/  FENCE.VIEW.ASYNC.S ;  /* 0x00000000000073c6 */ /* 0x008ee40000000000 */
[----:B---3--:R-:W-:Y:S06]  /*1c90*/  BAR.SYNC.DEFER_BLOCKING 0x0 ;  /* 0x0000000000007b1d */ /* 0x008fec0000010000 */
[----:B------:R2:W-:Y:S02]  /*1ca0*/  @UP3 UTMALDG.2D [UR28], [UR22] ;  /* 0x0000001c160035b4 */ /* 0x0005e40008008000 */
[----:B------:R-:W-:Y:S06]  /*1cb0*/  BAR.SYNC.DEFER_BLOCKING 0x0 ;  /* 0x0000000000007b1d */ /* 0x000fec0000010000 */
[----:B------:R-:W3:Y:S02]  /*1cc0*/  SYNCS.PHASECHK.TRANS64.TRYWAIT P0, [UR12+0x14000], RZ ;  /* 0x014000ffff0075a7 */ /* 0x000ee4000800110c */
[----:B--23--:R-:W-:Y:S05]  /*1cd0*/  @!P0 BRA `(.L_x_60) ;  /* 0x0000001000088947 */ /* 0x00cfea0003800000 */
.L_x_78:
[----:B------:R-:W-:Y:S05]  /*1ce0*/  BRA.U UP0, `(.L_x_61) ;  /* 0x0000000100587547 */ /* 0x000fea000b800000 */
[----:B------:R-:W-:Y:S02]  /*1cf0*/  USHF.R.U32.HI UR6, URZ, 0x4, UR12 ;  /* 0x00000004ff067899 */ /* 0x000fe4000801160c */
[----:B------:R-:W-:Y:S02]  /*1d00*/  USHF.R.U32.HI UR4, URZ, 0x4, UR4 ;  /* 0x00000004ff047899 */ /* 0x000fe40008011604 */
[----:B------:R-:W-:Y:S02]  /*1d10*/  USGXT.U32 UR6, UR6, 0xe ;  /* 0x0000000e0606789a */ /* 0x000fe40008000000 */
[----:B------:R-:W-:Y:S01]  /*1d20*/  USGXT.U32 UR4, UR4, 0xe ;  /* 0x0000000e0404789a */ /* 0x000fe20008000000 */
[----:B------:R-:W-:Y:S01]  /*1d30*/  UMOV UR18, 0x1000080 ;  /* 0x0100008000127882 */ /* 0x000fe20000000000 */
[----:B------:R-:W-:Y:S01]  /*1d40*/  UMOV UR19, 0x40004040 ;  /* 0x4000404000137882 */ /* 0x000fe20000000000 */
[----:B------:R-:W-:Y:S01]  /*1d50*/  UMOV UR7, URZ ;  /* 0x000000ff00077c82 */ /* 0x000fe20008000000 */
[----:B------:R-:W-:Y:S01]  /*1d60*/  UMOV UR8, 0xfffffffe ;  /* 0xfffffffe00087882 */ /* 0x000fe20000000000 */
[----:B------:R-:W-:Y:S01]  /*1d70*/  UMOV UR9, 0x7fffbfdf ;  /* 0x7fffbfdf00097882 */ /* 0x000fe20000000000 */
[----:B------:R-:W-:Y:S01]  /*1d80*/  UMOV UR5, URZ ;  /* 0x000000ff00057c82 */ /* 0x000fe20008000000 */
[----:B------:R-:W-:-:S02]  /*1d90*/  UIADD3.64 UR18, UPT, UPT, UR6, UR18, URZ ;  /* 0x0000001206127297 */ /* 0x000fc4000fffe0ff */
[----:B------:R-:W-:Y:S02]  /*1da0*/  ULOP3.LUT UR6, UR6, 0x1000000, URZ, 0xfc, !UPT ;  /* 0x0100000006067892 */ /* 0x000fe4000f8efcff */
[----:B------:R-:W-:Y:S01]  /*1db0*/  UIADD3.64 UR8, UPT, UPT, UR4, -UR8, URZ ;  /* 0x8000000804087297 */ /* 0x000fe2000fffe0ff */
[----:B------:R-:W-:Y:S01]  /*1dc0*/  UMOV UR26, 0x0 ;  /* 0x00000000001a7882 */ /* 0x000fe20000000000 */
[----:B------:R-:W-:Y:S01]  /*1dd0*/  UMOV UR27, 0x4410490 ;  /* 0x04410490001b7882 */ /* 0x000fe20000000000 */
[----:B------:R-:W-:Y:S01]  /*1de0*/  UMOV UR5, 0x80004020 ;  /* 0x8000402000057882 */ /* 0x000fe20000000000 */
[----:B------:R-:W-:Y:S01]  /*1df0*/  UMOV UR7, 0x40004040 ;  /* 0x4000404000077882 */ /* 0x000fe20000000000 */
[----:B------:R-:W-:Y:S01]  /*1e00*/  UMOV UR28, 0x0 ;  /* 0x00000000001c7882 */ /* 0x000fe20000000000 */
[----:B------:R-:W-:Y:S01]  /*1e10*/  UMOV UR29, 0x4410490 ;  /* 0x04410490001d7882 */ /* 0x000fe20000000000 */
[----:B------:R2:W-:Y:S02]  /*1e20*/  UTCHMMA gdesc[UR4], gdesc[UR6], tmem[UR24], tmem[UR26], idesc[UR27], !UPT ;  /* 0x00ff1a06040075ea */ /* 0x0005e4000f800018 */
[----:B------:R2:W-:Y:S01]  /*1e30*/  UTCHMMA gdesc[UR8], gdesc[UR18], tmem[UR24], tmem[UR28], idesc[UR29], UPT ;  /* 0x00ff1c12080075ea */ /* 0x0005e2000b800018 */
[----:B------:R-:W-:-:S02]  /*1e40*/  NOP ;  /* 0x0000000000007918 */ /* 0x000fc40000000000 */
.L_x_61:
[----:B------:R-:W-:Y:S01]  /*1e50*/  ELECT P0, URZ, PT ;  /* 0x0000000000ff782f */ /* 0x000fe20003800000 */
[----:B--2---:R-:W-:Y:S01]  /*1e60*/  UMOV UR4, UR10 ;  /* 0x0000000a00047c82 */ /* 0x004fe20008000000 */
[----:B------:R-:W-:Y:S02]  /*1e70*/  UMOV UR5, URZ ;  /* 0x000000ff00057c82 */ /* 0x000fe40008000000 */
[----:B------:R-:W-:-:S13]  /*1e80*/  ISETP.LT.U32.AND P0, PT, R68, 0x20, P0 ;  /* 0x000000204400780c */ /* 0x000fda0000701070 */
[----:B------:R-:W-:Y:S01]  /*1e90*/  VOTEU.ANY UP0, P0 ;  /* 0x0000000000ff7886 */ /* 0x000fe20000000100 */
[----:B------:R-:W-:Y:S01]  /*1ea0*/  VOTEU.ANY UP1, P0 ;  /* 0x0000000000ff7886 */ /* 0x000fe20000020100 */
[----:B------:R-:W-:-:S03]  /*1eb0*/  ISETP.GE.U32.AND P0, PT, R10, 0x21, PT ;  /* 0x000000210a00780c */ /* 0x000fc60003f06070 */
[----:B------:R-:W-:Y:S02]  /*1ec0*/  @UP0 UMOV UR4, UR4 ;  /* 0x0000000400040c82 */ /* 0x000fe40008000000 */
[----:B------:R2:W-:Y:S01]  /*1ed0*/  @UP1 UTCBAR [UR4], URZ ;  /* 0x000000ff040013e9 */ /* 0x0005e200080000ff */
[----:B------:R-:W-:Y:S06]  /*1ee0*/  BAR.SYNC.DEFER_BLOCKING 0x0 ;  /* 0x0000000000007b1d */ /* 0x000fec0000010000 */
[----:B------:R-:W3:Y:S02]  /*1ef0*/  SYNCS.PHASECHK.TRANS64.TRYWAIT P1, [UR12+0x14020], RZ ;  /* 0x014020ffff0075a7 */ /* 0x000ee4000802110c */
[----:B--23--:R-:W-:Y:S05]  /*1f00*/  @!P1 BRA `(.L_x_62) ;  /* 0x0000000c00889947 */ /* 0x00cfea0003800000 */
.L_x_79:
[----:B------:R-:W-:Y:S01]  /*1f10*/  IMAD.MOV.U32 R2, RZ, RZ, RZ ;  /* 0x000000ffff027224 */ /* 0x000fe200078e00ff */
[----:B------:R-:W-:Y:S06]  /*1f20*/  @!P0 BRA `(.L_x_59) ;  /* 0x00000004002c8947 */ /* 0x000fec0003800000 */
[----:B------:R-:W2:Y:S01]  /*1f30*/  LDCU UR19, c[0x0][0x3a0] ;  /* 0x00007400ff1377ac */ /* 0x000ea20008000800 */
[----:B------:R-:W-:Y:S01]  /*1f40*/  UMOV UR17, 0x1 ;  /* 0x0000000100117882 */ /* 0x000fe20000000000 */
[----:B------:R-:W-:-:S05]  /*1f50*/  UMOV UR10, 0x20 ;  /* 0x00000020000a7882 */ /* 0x000fca0000000000 */
.L_x_66:
[----:B------:R-:W-:Y:S01]  /*1f60*/  BAR.SYNC.DEFER_BLOCKING 0x0 ;  /* 0x0000000000007b1d */ /* 0x000fe20000010000 */
[----:B------:R-:W-:Y:S01]  /*1f70*/  ULEA UR18, UR17, UR12, 0x3 ;  /* 0x0000000c11127291 */ /* 0x000fe2000f8e18ff */
[----:B------:R-:W-:Y:S01]  /*1f80*/  @!P3 IMAD.MOV.U32 R3, RZ, RZ, 0x5000 ;  /* 0x00005000ff03b424 */ /* 0x000fe200078e00ff */
[----:B------:R-:W-:Y:S01]  /*1f90*/  ELECT P1, URZ, PT ;  /* 0x0000000000ff782f */ /* 0x000fe20003820000 */
[----:B------:R-:W-:-:S03]  /*1fa0*/  ULEA UR8, UR17, UR12, 0xc ;  /* 0x0000000c11087291 */ /* 0x000fc6000f8e60ff */
[----:B------:R-:W-:Y:S02]  /*1fb0*/  ISETP.LT.U32.AND P1, PT, R68, 0x20, P1 ;  /* 0x000000204400780c */ /* 0x000fe40000f21070 */
[----:B------:R-:W-:Y:S01]  /*1fc0*/  ELECT P0, URZ, PT ;  /* 0x0000000000ff782f */ /* 0x000fe20003800000 */
[----:B------:R-:W-:-:S03]  /*1fd0*/  UIADD3 UR8, UPT, UPT, UR8, 0x10000, URZ ;  /* 0x0001000008087890 */ /* 0x000fc6000fffe0ff */
[----:B------:R-:W-:Y:S01]  /*1fe0*/  ISETP.LT.U32.AND P0, PT, R68, 0x80, P0 ;  /* 0x000000804400780c */ /* 0x000fe20000701070 */
[----:B------:R-:W-:Y:S02]  /*1ff0*/  ULEA UR4, UR17, UR12, 0xe ;  /* 0x0000000c11047291 */ /* 0x000fe4000f8e70ff */
[----:B------:R-:W-:Y:S01]  /*2000*/  ULOP3.LUT UR5, UR16, 0x3, URZ, 0xc0, !UPT ;  /* 0x0000000310057892 */ /* 0x000fe2000f8ec0ff */
[----:B------:R-:W-:-:S03]  /*2010*/  UMOV UR31, UR10 ;  /* 0x0000000a001f7c82 */ /* 0x000fc60008000000 */
[----:B------:R-:W-:Y:S01]  /*2020*/  ULEA UR28, UR5, UR4, 0xc ;  /* 0x00000004051c7291 */ /* 0x000fe2000f8e60ff */
[----:B------:R-:W-:Y:S01]  /*2030*/  VOTEU.ANY UP0, P1 ;  /* 0x0000000000ff7886 */ /* 0x000fe20000800100 */
[----:B------:R-:W-:Y:S01]  /*2040*/  ULEA UR30, UR5, UR13, 0x6 ;  /* 0x0000000d051e7291 */ /* 0x000fe2000f8e30ff */
[----:B------:R3:W-:Y:S03]  /*2050*/  @!P3 SYNCS.ARRIVE.TRANS64 RZ, [UR18+0x14000], R3 ;  /* 0x01400003ffffb9a7 */ /* 0x0007e60008000012 */
[----:B------:R-:W-:Y:S01]  /*2060*/  VOTEU.ANY UP1, P0 ;  /* 0x0000000000ff7886 */ /* 0x000fe20000020100 */
[----:B------:R-:W-:Y:S01]  /*2070*/  @UP0 UIADD3 UR9, UPT, UPT, UR18, 0x14000, URZ ;  /* 0x0001400012090890 */ /* 0x000fe2000fffe0ff */
[----:B------:R-:W-:Y:S01]  /*2080*/  VOTEU.ANY UP0, P1 ;  /* 0x0000000000ff7886 */ /* 0x000fe20000800100 */
[----:B------:R-:W-:Y:S02]  /*2090*/  BAR.SYNC.DEFER_BLOCKING 0x0 ;  /* 0x0000000000007b1d */ /* 0x000fe40000010000 */
[----:B------:R-:W-:Y:S01]  /*20a0*/  @UP1 UIADD3 UR29, UPT, UPT, UR18, 0x14000, URZ ;  /* 0x00014000121d1890 */ /* 0x000fe2000fffe0ff */
[----:B---3--:R-:W-:-:S03]  /*20b0*/  IMAD.U32 R3, R2, -0x80000000, RZ ;  /* 0x8000000002037824 */ /* 0x008fc600078e00ff */
[----:B------:R-:W-:Y:S01]  /*20c0*/  VOTEU.ANY UP1, P0 ;  /* 0x0000000000ff7886 */ /* 0x000fe20000020100 */
[----:B------:R3:W-:Y:S01]  /*20d0*/  @UP0 UTMALDG.2D [UR8], [UR20] ;  /* 0x00000008140005b4 */ /* 0x0007e20008008000 */
[----:B------:R-:W-:Y:S01]  /*20e0*/  UISETP.NE.U32.AND UP0, UPT, UR16, URZ, UPT ;  /* 0x000000ff1000728c */ /* 0x000fe2000bf05070 */
[----:B------:R5:W-:Y:S06]  /*20f0*/  MEMBAR.ALL.CTA ;  /* 0x0000000000007992 */ /* 0x000bec0000008000 */
[----:B-----5:R-:W5:Y:S02]  /*2100*/  FENCE.VIEW.ASYNC.S ;  /* 0x00000000000073c6 */ /* 0x020f640000000000 */
[----:B-----5:R-:W-:Y:S06]  /*2110*/  BAR.SYNC.DEFER_BLOCKING 0x0 ;  /* 0x0000000000007b1d */ /* 0x020fec0000010000 */
[----:B------:R3:W-:Y:S02]  /*2120*/  @UP1 UTMALDG.2D [UR28], [UR22] ;  /* 0x0000001c160015b4 */ /* 0x0007e40008008000 */
[----:B------:R-:W-:Y:S06]  /*2130*/  BAR.SYNC.DEFER_BLOCKING 0x0 ;  /* 0x0000000000007b1d */ /* 0x000fec0000010000 */
[----:B------:R-:W5:Y:S02]  /*2140*/  SYNCS.PHASECHK.TRANS64.TRYWAIT P0, [UR18+0x14000], R3 ;  /* 0x01400003ff0075a7 */ /* 0x000f640008001112 */
[----:B---3-5:R-:W-:Y:S05]  /*2150*/  @!P0 BRA `(.L_x_63) ;  /* 0x0000000c00008947 */ /* 0x028fea0003800000 */
.L_x_80:
[----:B------:R-:W-:Y:S05]  /*2160*/  BRA.U UP0, `(.L_x_64) ;  /* 0x0000000100507547 */ /* 0x000fea000b800000 */
[----:B------:R-:W-:Y:S02]  /*2170*/  USHF.R.U32.HI UR6, URZ, 0x4, UR8 ;  /* 0x00000004ff067899 */ /* 0x000fe40008011608 */
[----:B------:R-:W-:Y:S02]  /*2180*/  USHF.R.U32.HI UR8, URZ, 0x4, UR4 ;  /* 0x00000004ff087899 */ /* 0x000fe40008011604 */
[----:B------:R-:W-:Y:S02]  /*2190*/  USGXT.U32 UR6, UR6, 0xe ;  /* 0x0000000e0606789a */ /* 0x000fe40008000000 */
[----:B------:R-:W-:Y:S02]  /*21a0*/  USGXT.U32 UR8, UR8, 0xe ;  /* 0x0000000e0808789a */ /* 0x000fe40008000000 */
[----:B------:R-:W-:Y:S02]  /*21b0*/  UIADD3 UR26, UP0, UPT, UR6, 0x2, URZ ;  /* 0x00000002061a7890 */ /* 0x000fe4000ff1e0ff */
[----:B------:R-:W-:Y:S01]  /*21c0*/  UIADD3 UR28, UP1, UPT, UR8, 0x1000080, URZ ;  /* 0x01000080081c7890 */ /* 0x000fe2000ff3e0ff */
[----:B------:R-:W-:Y:S01]  /*21d0*/  UMOV UR4, URZ ;  /* 0x000000ff00047c82 */ /* 0x000fe20008000000 */
[----:B------:R-:W-:Y:S01]  /*21e0*/  UMOV UR5, URZ ;  /* 0x000000ff00057c82 */ /* 0x000fe20008000000 */
[----:B------:R-:W-:-:S02]  /*21f0*/  ULOP3.LUT UR8, UR8, 0x1000000, URZ, 0xfc, !UPT ;  /* 0x0100000008087892 */ /* 0x000fc4000f8efcff */
[----:B------:R-:W-:Y:S02]  /*2200*/  UIADD3.X UR27, UPT, UPT, UR4, -0x7fffbfe0, URZ, UP0, !UPT ;  /* 0x80004020041b7890 */ /* 0x000fe400087fe4ff */
[----:B------:R-:W-:Y:S01]  /*2210*/  UIADD3.X UR29, UPT, UPT, UR5, 0x40004040, URZ, UP1, !UPT ;  /* 0x40004040051d7890 */ /* 0x000fe20008ffe4ff */
[----:B------:R-:W-:Y:S01]  /*2220*/  UMOV UR30, 0x0 ;  /* 0x00000000001e7882 */ /* 0x000fe20000000000 */
[----:B------:R-:W-:Y:S01]  /*2230*/  UMOV UR31, 0x4410490 ;  /* 0x04410490001f7882 */ /* 0x000fe20000000000 */
[----:B------:R-:W-:Y:S01]  /*2240*/  UMOV UR7, 0x80004020 ;  /* 0x8000402000077882 */ /* 0x000fe20000000000 */
[----:B------:R-:W-:Y:S01]  /*2250*/  UMOV UR9, 0x40004040 ;  /* 0x4000404000097882 */ /* 0x000fe20000000000 */
[----:B------:R-:W-:Y:S01]  /*2260*/  UMOV UR4, 0x0 ;  /* 0x0000000000047882 */ /* 0x000fe20000000000 */
[----:B------:R-:W-:Y:S01]  /*2270*/  UMOV UR5, 0x4410490 ;  /* 0x0441049000057882 */ /* 0x000fe20000000000 */
[----:B------:R3:W-:Y:S02]  /*2280*/  UTCHMMA gdesc[UR6], gdesc[UR8], tmem[UR24], tmem[UR30], idesc[UR31], UPT ;  /* 0x00ff1e08060075ea */ /* 0x0007e4000b800018 */
[----:B------:R3:W-:Y:S01]  /*2290*/  UTCHMMA gdesc[UR26], gdesc[UR28], tmem[UR24], tmem[UR4], idesc[UR5], UPT ;  /* 0x00ff041c1a0075ea */ /* 0x0007e2000b800018 */
[----:B------:R-:W-:-:S02]  /*22a0*/  NOP ;  /* 0x0000000000007918 */ /* 0x000fc40000000000 */
.L_x_64:
[----:B------:R-:W-:Y:S01]  /*22b0*/  ELECT P0, URZ, PT ;  /* 0x0000000000ff782f */ /* 0x000fe20003800000 */
[----:B---3--:R-:W-:-:S03]  /*22c0*/  UIADD3 UR4, UPT, UPT, UR18, 0x14020, URZ ;  /* 0x0001402012047890 */ /* 0x008fc6000fffe0ff */
[----:B------:R-:W-:Y:S01]  /*22d0*/  ISETP.LT.U32.AND P0, PT, R68, 0x20, P0 ;  /* 0x000000204400780c */ /* 0x000fe20000701070 */
[----:B------:R-:W-:-:S12]  /*22e0*/  UMOV UR5, URZ ;  /* 0x000000ff00057c82 */ /* 0x000fd80008000000 */
[----:B------:R-:W-:Y:S01]  /*22f0*/  VOTEU.ANY UP0, P0 ;  /* 0x0000000000ff7886 */ /* 0x000fe20000000100 */
[----:B------:R-:W-:-:S04]  /*2300*/  VOTEU.ANY UP1, P0 ;  /* 0x0000000000ff7886 */ /* 0x000fc80000020100 */
[----:B------:R-:W-:Y:S02]  /*2310*/  @UP0 UMOV UR4, UR4 ;  /* 0x0000000400040c82 */ /* 0x000fe40008000000 */
[----:B------:R3:W-:Y:S01]  /*2320*/  @UP1 UTCBAR [UR4], URZ ;  /* 0x000000ff040013e9 */ /* 0x0007e200080000ff */
[----:B------:R-:W-:Y:S06]  /*2330*/  BAR.SYNC.DEFER_BLOCKING 0x0 ;  /* 0x0000000000007b1d */ /* 0x000fec0000010000 */
[----:B------:R-:W5:Y:S02]  /*2340*/  SYNCS.PHASECHK.TRANS64.TRYWAIT P0, [UR18+0x14020], R3 ;  /* 0x01402003ff0075a7 */ /* 0x000f640008001112 */
[----:B---3-5:R-:W-:Y:S05]  /*2350*/  @!P0 BRA `(.L_x_65) ;  /* 0x00000008008c8947 */ /* 0x028fea0003800000 */
.L_x_81:
[----:B------:R-:W-:Y:S02]  /*2360*/  UIADD3 UR17, UPT, UPT, UR17, 0x1, URZ ;  /* 0x0000000111117890 */ /* 0x000fe4000fffe0ff */
[----:B------:R-:W-:Y:S02]  /*2370*/  UIADD3 UR10, UPT, UPT, UR10, 0x20, URZ ;  /* 0x000000200a0a7890 */ /* 0x000fe4000fffe0ff */
[----:B------:R-:W-:-:S04]  /*2380*/  UISETP.NE.U32.AND UP0, UPT, UR17, 0x4, UPT ;  /* 0x000000041100788c */ /* 0x000fc8000bf05070 */
[----:B------:R-:W-:Y:S02]  /*2390*/  USEL UR17, UR17, URZ, UP0 ;  /* 0x000000ff11117287 */ /* 0x000fe40008000000 */
[----:B------:R-:W-:Y:S02]  /*23a0*/  USEL UR4, URZ, 0x1, UP0 ;  /* 0x00000001ff047887 */ /* 0x000fe40008000000 */
[----:B--2---:R-:W-:-:S04]  /*23b0*/  UISETP.GE.AND UP0, UPT, UR10, UR19, UPT ;  /* 0x000000130a00728c */ /* 0x004fc8000bf06270 */
[----:B------:R-:W-:-:S05]  /*23c0*/  LOP3.LUT R2, R2, UR4, RZ, 0x3c, !PT ;  /* 0x0000000402027c12 */ /* 0x000fca000f8e3cff */
[----:B------:R-:W-:Y:S05]  /*23d0*/  BRA.U !UP0, `(.L_x_66) ;  /* 0xfffffff908e07547 */ /* 0x000fea000b83ffff */
.L_x_59:
[----:B---3-5:R-:W-:Y:S06]  /*23e0*/  BAR.SYNC.DEFER_BLOCKING 0x0 ;  /* 0x0000000000007b1d */ /* 0x028fec0000010000 */
[----:B------:R-:W-:Y:S04]  /*23f0*/  BSSY.RECONVERGENT B4, `(.L_x_67) ;  /* 0x0000004000047945 */ /* 0x000fe80003800200 */
[----:B------:R-:W-:Y:S05]  /*2400*/  @P3 BRA `(.L_x_68) ;  /* 0x0000000000083947 */ /* 0x000fea0003800000 */
[----:B------:R-:W2:Y:S02]  /*2410*/  SYNCS.CCTL.IV [UR12+0x14000] ;  /* 0x01400000ff0079b1 */ /* 0x000ea4000800000c */
[----:B--2---:R-:W2:Y:S02]  /*2420*/  SYNCS.CCTL.IV [UR12+0x14020] ;  /* 0x01402000ff0079b1 */ /* 0x004ea4000800000c */
.L_x_68:
[----:B------:R-:W-:Y:S05]  /*2430*/  BSYNC.RECONVERGENT B4 ;  /* 0x0000000000047941 */ /* 0x000fea0003800200 */
.L_x_67:
[----:B--2---:R-:W-:Y:S06]  /*2440*/  BAR.SYNC.DEFER_BLOCKING 0x0 ;  /* 0x0000000000007b1d */ /* 0x004fec0000010000 */
[----:B------:R-:W-:Y:S04]  /*2450*/  BSSY.RECONVERGENT B4, `(.L_x_69) ;  /* 0x0000004000047945 */ /* 0x000fe80003800200 */
[----:B------:R-:W-:Y:S05]  /*2460*/  @P3 BRA `(.L_x_70) ;  /* 0x0000000000083947 */ /* 0x000fea0003800000 */
[----:B------:R-:W2:Y:S02]  /*2470*/  SYNCS.CCTL.IV [UR12+0x14008] ;  /* 0x01400800ff0079b1 */ /* 0x000ea4000800000c */
[----:B--2---:R-:W2:Y:S02]  /*2480*/  SYNCS.CCTL.IV [UR12+0x14028] ;  /* 0x01402800ff0079b1 */ /* 0x004ea4000800000c */
.L_x_70:
[----:B------:R-:W-:Y:S05]  /*2490*/  BSYNC.RECONVERGENT B4 ;  /* 0x0000000000047941 */ /* 0x000fea0003800200 */
.L_x_69:
[----:B--2---:R-:W-:Y:S06]  /*24a0*/  BAR.SYNC.DEFER_BLOCKING 0x0 ;  /* 0x0000000000007b1d */ /* 0x004fec0000010000 */
[----:B------:R-:W-:Y:S04]  /*24b0*/  BSSY.RECONVERGENT B4, `(.L_x_71) ;  /* 0x0000004000047945 */ /* 0x000fe80003800200 */
[----:B------:R-:W-:Y:S05]  /*24c0*/  @P3 BRA `(.L_x_72) ;  /* 0x0000000000083947 */ /* 0x000fea0003800000 */
[----:B------:R-:W2:Y:S02]  /*24d0*/  SYNCS.CCTL.IV [UR12+0x14010] ;  /* 0x01401000ff0079b1 */ /* 0x000ea4000800000c */
[----:B--2---:R-:W2:Y:S02]  /*24e0*/  SYNCS.CCTL.IV [UR12+0x14030] ;  /* 0x01403000ff0079b1 */ /* 0x004ea4000800000c */
.L_x_72:
[----:B------:R-:W-:Y:S05]  /*24f0*/  BSYNC.RECONVERGENT B4 ;  /* 0x0000000000047941 */ /* 0x000fea0003800200 */
.L_x_71:
[----:B--2---:R-:W-:Y:S06]  /*2500*/  BAR.SYNC.DEFER_BLOCKING 0x0 ;  /* 0x0000000000007b1d */ /* 0x004fec0000010000 */
[----:B------:R-:W-:Y:S04]  /*2510*/  BSSY.RECONVERGENT B4, `(.L_x_73) ;  /* 0x0000004000047945 */ /* 0x000fe80003800200 */
[----:B------:R-:W-:Y:S05]  /*2520*/  @P3 BRA `(.L_x_74) ;  /* 0x0000000000083947 */ /* 0x000fea0003800000 */
[----:B------:R-:W2:Y:S02]  /*2530*/  SYNCS.CCTL.IV [UR12+0x14018] ;  /* 0x01401800ff0079b1 */ /* 0x000ea4000800000c */
[----:B--2---:R-:W2:Y:S02]  /*2540*/  SYNCS.CCTL.IV [UR12+0x14038] ;  /* 0x01403800ff0079b1 */ /* 0x004ea4000800000c */
.L_x_74:
[----:B------:R-:W-:Y:S05]  /*2550*/  BSYNC.RECONVERGENT B4 ;  /* 0x0000000000047941 */ /* 0x000fea0003800200 */
.L_x_73:
[----:B------:R-:W-:Y:S01]  /*2560*/  ULOP3.LUT UR5, UR16, 0x3, URZ, 0xc0, !UPT ;  /* 0x0000000310057892 */ /* 0x000fe2000f8ec0ff */
[C---:B------:R-:W-:Y:S01]  /*2570*/  IMAD.SHL.U32 R4, R0.reuse, 0x80, RZ ;  /* 0x0000008000047824 */ /* 0x040fe200078e00ff */
[----:B------:R-:W-:Y:S01]  /*2580*/  USHF.L.U32 UR16, UR16, 0x5, URZ ;  /* 0x0000000510107899 */ /* 0x000fe200080006ff */
[C---:B------:R-:W-:Y:S01]  /*2590*/  IMAD.SHL.U32 R2, R0.reuse, 0x40, RZ ;  /* 0x0000004000027824 */ /* 0x040fe200078e00ff */
[----:B------:R-:W-:Y:S01]  /*25a0*/  ULEA UR4, UR5, UR24, 0x15 ;  /* 0x0000001805047291 */ /* 0x000fe2000f8ea8ff */
[C---:B------:R-:W-:Y:S01]  /*25b0*/  IMAD.SHL.U32 R3, R0.reuse, 0x10, RZ ;  /* 0x0000001000037824 */ /* 0x040fe200078e00ff */
[----:B------:R-:W-:Y:S01]  /*25c0*/  ULOP3.LUT UR16, UR16, 0x80, URZ, 0xc0, !UPT ;  /* 0x0000008010107892 */ /* 0x000fe2000f8ec0ff */
[----:B------:R-:W-:Y:S01]  /*25d0*/  IMAD.SHL.U32 R0, R0, 0x200, RZ ;  /* 0x0000020000007824 */ /* 0x000fe200078e00ff */
[----:B------:R-:W-:Y:S02]  /*25e0*/  LOP3.LUT R5, R4, 0x4780, RZ, 0xc0, !PT ;  /* 0x0000478004057812 */ /* 0x000fe400078ec0ff */
[----:B------:R-:W-:-:S02]  /*25f0*/  ELECT P0, URZ, PT ;  /* 0x0000000000ff782f */ /* 0x000fc40003800000 */
[----:B------:R-:W-:Y:S01]  /*2600*/  LOP3.LUT R2, R2, 0x1800, RZ, 0xc0, !PT ;  /* 0x0000180002027812 */ /* 0x000fe200078ec0ff */
[----:B------:R-:W-:Y:S01]  /*2610*/  UIADD3 UR4, UPT, UPT, UR4, UR16, URZ ;  /* 0x0000001004047290 */ /* 0x000fe2000fffe0ff */
[----:B------:R-:W-:Y:S01]  /*2620*/  LOP3.LUT R5, R5, 0x2000, R0, 0xf8, !PT ;  /* 0x0000200005057812 */ /* 0x000fe200078ef800 */
[----:B------:R-:W-:Y:S01]  /*2630*/  UMOV UR6, UR11 ;  /* 0x0000000b00067c82 */ /* 0x000fe20008000000 */
[----:B------:R-:W-:Y:S02]  /*2640*/  LOP3.LUT R2, R2, 0x70, R3, 0xf8, !PT ;  /* 0x0000007002027812 */ /* 0x000fe400078ef803 */
[----:B------:R-:W-:Y:S02]  /*2650*/  ISETP.LT.U32.AND P0, PT, R68, 0x80, P0 ;  /* 0x000000804400780c */ /* 0x000fe40000701070 */
[----:B------:R-:W-:Y:S02]  /*2660*/  LOP3.LUT R2, R5, R2, RZ, 0xfc, !PT ;  /* 0x0000000205027212 */ /* 0x000fe400078efcff */
[----:B----4-:R-:W-:Y:S01]  /*2670*/  LDTM.16dp32bit_t0_t15.x64 R4, tmem[UR4] ;  /* 0x00000004000479ee */ /* 0x010fe20008b00000 */
[----:B------:R-:W3:Y:S01]  /*2680*/  LDTM.16dp32bit_t16_t31.x64 R4, tmem[UR4+0x40] ;  /* 0x00004004000479ee */ /* 0x000ee20008b20000 */
[----:B------:R-:W-:Y:S01]  /*2690*/  NOP ;  /* 0x0000000000007918 */ /* 0x000fe20000000000 */
[C---:B------:R-:W-:Y:S01]  /*26a0*/  LOP3.LUT R0, R2.reuse, 0x10, RZ, 0x3c, !PT ;  /* 0x0000001002007812 */ /* 0x040fe200078e3cff */
[----:B------:R-:W-:Y:S01]  /*26b0*/  ULEA UR4, UR5, UR12, 0xd ;  /* 0x0000000c05047291 */ /* 0x000fe2000f8e68ff */
[----:B------:R-:W-:Y:S01]  /*26c0*/  LOP3.LUT R3, R2, 0x20, RZ, 0x3c, !PT ;  /* 0x0000002002037812 */ /* 0x000fe200078e3cff */
[----:B------:R-:W-:-:S03]  /*26d0*/  ULEA UR5, UR5, UR13, 0x6 ;  /* 0x0000000d05057291 */ /* 0x000fc6000f8e30ff */
[----:B---3--:R-:W-:Y:S01]  /*26e0*/  VOTEU.ANY UP1, P0 ;  /* 0x0000000000ff7886 */ /* 0x008fe20000020100 */
[----:B------:R-:W-:Y:S01]  /*26f0*/  VOTEU.ANY UP0, P0 ;  /* 0x0000000000ff7886 */ /* 0x000fe20000000100 */
[----:B------:R-:W-:Y:S02]  /*2700*/  F2FP.BF16.F32.PACK_AB R4, R5, R4 ;  /* 0x000000040504723e */ /* 0x000fe400000010ff */
[----:B------:R-:W-:Y:S02]  /*2710*/  F2FP.BF16.F32.PACK_AB R5, R7, R6 ;  /* 0x000000060705723e */ /* 0x000fe400000010ff */
[----:B------:R-:W-:Y:S02]  /*2720*/  F2FP.BF16.F32.PACK_AB R12, R13, R12 ;  /* 0x0000000c0d0c723e */ /* 0x000fe400000010ff */
[----:B------:R-:W-:Y:S02]  /*2730*/  F2FP.BF16.F32.PACK_AB R6, R9, R8 ;  /* 0x000000080906723e */ /* 0x000fe400000010ff */
[----:B------:R-:W-:-:S02]  /*2740*/  F2FP.BF16.F32.PACK_AB R7, R11, R10 ;  /* 0x0000000a0b07723e */ /* 0x000fc400000010ff */
[----:B------:R-:W-:Y:S02]  /*2750*/  F2FP.BF16.F32.PACK_AB R13, R15, R14 ;  /* 0x0000000e0f0d723e */ /* 0x000fe400000010ff */
[----:B------:R-:W-:Y:S01]  /*2760*/  F2FP.BF16.F32.PACK_AB R20, R21, R20 ;  /* 0x000000141514723e */ /* 0x000fe200000010ff */
[----:B--2---:R2:W-:Y:S01]  /*2770*/  STS.128 [R2+UR12], R4 ;  /* 0x0000000402007988 */ /* 0x0045e20008000c0c */
[----:B------:R-:W-:Y:S02]  /*2780*/  F2FP.BF16.F32.PACK_AB R14, R17, R16 ;  /* 0x00000010110e723e */ /* 0x000fe400000010ff */
[----:B------:R-:W-:Y:S02]  /*2790*/  F2FP.BF16.F32.PACK_AB R15, R19, R18 ;  /* 0x00000012130f723e */ /* 0x000fe400000010ff */
[----:B------:R-:W-:Y:S02]  /*27a0*/  F2FP.BF16.F32.PACK_AB R21, R23, R22 ;  /* 0x000000161715723e */ /* 0x000fe400000010ff */
[----:B------:R-:W-:Y:S01]  /*27b0*/  F2FP.BF16.F32.PACK_AB R28, R29, R28 ;  /* 0x0000001c1d1c723e */ /* 0x000fe200000010ff */
[----:B------:R2:W-:Y:S01]  /*27c0*/  STS.128 [R0+UR12], R12 ;  /* 0x0000000c00007988 */ /* 0x0005e20008000c0c */
[----:B------:R-:W-:-:S02]  /*27d0*/  F2FP.BF16.F32.PACK_AB R22, R25, R24 ;  /* 0x000000181916723e */ /* 0x000fc400000010ff */
[----:B------:R-:W-:Y:S02]  /*27e0*/  F2FP.BF16.F32.PACK_AB R23, R27, R26 ;  /* 0x0000001a1b17723e */ /* 0x000fe400000010ff */
[----:B------:R-:W-:Y:S02]  /*27f0*/  F2FP.BF16.F32.PACK_AB R29, R31, R30 ;  /* 0x0000001e1f1d723e */ /* 0x000fe400000010ff */
[----:B------:R-:W-:Y:S01]  /*2800*/  F2FP.BF16.F32.PACK_AB R36, R37, R36 ;  /* 0x000000242524723e */ /* 0x000fe200000010ff */
[----:B------:R2:W-:Y:S01]  /*2810*/  STS.128 [R3+UR12], R20 ;  /* 0x0000001403007988 */ /* 0x0005e20008000c0c */
[----:B------:R-:W-:Y:S02]  /*2820*/  F2FP.BF16.F32.PACK_AB R30, R33, R32 ;  /* 0x00000020211e723e */ /* 0x000fe400000010ff */
[----:B------:R-:W-:Y:S02]  /*2830*/  F2FP.BF16.F32.PACK_AB R31, R35, R34 ;  /* 0x00000022231f723e */ /* 0x000fe400000010ff */
[----:B------:R-:W-:-:S02]  /*2840*/  F2FP.BF16.F32.PACK_AB R37, R39, R38 ;  /* 0x000000262725723e */ /* 0x000fc400000010ff */
[----:B------:R-:W-:Y:S02]  /*2850*/  F2FP.BF16.F32.PACK_AB R44, R45, R44 ;  /* 0x0000002c2d2c723e */ /* 0x000fe400000010ff */
[----:B------:R-:W-:Y:S02]  /*2860*/  LOP3.LUT R8, R2, 0x30, RZ, 0x3c, !PT ;  /* 0x0000003002087812 */ /* 0x000fe400078e3cff */
[----:B------:R-:W-:Y:S02]  /*2870*/  F2FP.BF16.F32.PACK_AB R38, R41, R40 ;  /* 0x000000282926723e */ /* 0x000fe400000010ff */
[----:B------:R-:W-:Y:S01]  /*2880*/  F2FP.BF16.F32.PACK_AB R39, R43, R42 ;  /* 0x0000002a2b27723e */ /* 0x000fe200000010ff */
[----:B------:R2:W-:Y:S01]  /*2890*/  STS.128 [R8+UR12], R28 ;  /* 0x0000001c08007988 */ /* 0x0005e20008000c0c */
[----:B------:R-:W-:Y:S02]  /*28a0*/  F2FP.BF16.F32.PACK_AB R45, R47, R46 ;  /* 0x0000002e2f2d723e */ /* 0x000fe400000010ff */
[----:B------:R-:W-:-:S02]  /*28b0*/  F2FP.BF16.F32.PACK_AB R52, R53, R52 ;  /* 0x000000343534723e */ /* 0x000fc400000010ff */
[C---:B------:R-:W-:Y:S02]  /*28c0*/  LOP3.LUT R9, R2.reuse, 0x40, RZ, 0x3c, !PT ;  /* 0x0000004002097812 */ /* 0x040fe400078e3cff */
[----:B------:R-:W-:Y:S02]  /*28d0*/  F2FP.BF16.F32.PACK_AB R46, R49, R48 ;  /* 0x00000030312e723e */ /* 0x000fe400000010ff */
[----:B------:R-:W-:Y:S01]  /*28e0*/  F2FP.BF16.F32.PACK_AB R47, R51, R50 ;  /* 0x00000032332f723e */ /* 0x000fe200000010ff */
[----:B------:R2:W-:Y:S01]  /*28f0*/  STS.128 [R9+UR12], R36 ;  /* 0x0000002409007988 */ /* 0x0005e20008000c0c */
[----:B------:R-:W-:Y:S02]  /*2900*/  F2FP.BF16.F32.PACK_AB R53, R55, R54 ;  /* 0x000000363735723e */ /* 0x000fe400000010ff */
[----:B------:R-:W-:Y:S02]  /*2910*/  F2FP.BF16.F32.PACK_AB R60, R61, R60 ;  /* 0x0000003c3d3c723e */ /* 0x000fe400000010ff */
[----:B------:R-:W-:-:S02]  /*2920*/  LOP3.LUT R10, R2, 0x50, RZ, 0x3c, !PT ;  /* 0x00000050020a7812 */ /* 0x000fc400078e3cff */
[----:B------:R-:W-:Y:S02]  /*2930*/  F2FP.BF16.F32.PACK_AB R54, R57, R56 ;  /* 0x000000383936723e */ /* 0x000fe400000010ff */
[----:B------:R-:W-:Y:S01]  /*2940*/  F2FP.BF16.F32.PACK_AB R55, R59, R58 ;  /* 0x0000003a3b37723e */ /* 0x000fe200000010ff */
[----:B------:R2:W-:Y:S01]  /*2950*/  STS.128 [R10+UR12], R44 ;  /* 0x0000002c0a007988 */ /* 0x0005e20008000c0c */
[----:B------:R-:W-:Y:S02]  /*2960*/  F2FP.BF16.F32.PACK_AB R61, R63, R62 ;  /* 0x0000003e3f3d723e */ /* 0x000fe400000010ff */
[C---:B------:R-:W-:Y:S02]  /*2970*/  LOP3.LUT R11, R2.reuse, 0x60, RZ, 0x3c, !PT ;  /* 0x00000060020b7812 */ /* 0x040fe400078e3cff */
[----:B------:R-:W-:Y:S02]  /*2980*/  F2FP.BF16.F32.PACK_AB R62, R65, R64 ;  /* 0x00000040413e723e */ /* 0x000fe400000010ff */
[----:B------:R-:W-:Y:S01]  /*2990*/  F2FP.BF16.F32.PACK_AB R63, R67, R66 ;  /* 0x00000042433f723e */ /* 0x000fe200000010ff */
[----:B------:R2:W-:Y:S01]  /*29a0*/  STS.128 [R11+UR12], R52 ;  /* 0x000000340b007988 */ /* 0x0005e20008000c0c */
[----:B------:R-:W-:-:S05]  /*29b0*/  LOP3.LUT R16, R2, 0x70, RZ, 0x3c, !PT ;  /* 0x0000007002107812 */ /* 0x000fca00078e3cff */
[----:B------:R2:W-:Y:S01]  /*29c0*/  STS.128 [R16+UR12], R60 ;  /* 0x0000003c10007988 */ /* 0x0005e20008000c0c */
[----:B------:R3:W-:Y:S06]  /*29d0*/  MEMBAR.ALL.CTA ;  /* 0x0000000000007992 */ /* 0x0007ec0000008000 */
[----:B---3--:R-:W3:Y:S02]  /*29e0*/  FENCE.VIEW.ASYNC.S ;  /* 0x00000000000073c6 */ /* 0x008ee40000000000 */
[----:B---3--:R-:W-:Y:S06]  /*29f0*/  BAR.SYNC.DEFER_BLOCKING 0x0 ;  /* 0x0000000000007b1d */ /* 0x008fec0000010000 */
[----:B------:R2:W-:Y:S01]  /*2a00*/  @UP1 UTMASTG.2D [UR4], [UR14] ;  /* 0x000000040e0013b5 */ /* 0x0005e20008008000 */
[----:B------:R0:W-:Y:S01]  /*2a10*/  UTMACMDFLUSH ;  /* 0x00000000000079b7 */ /* 0x0001e20000000000 */
[----:B------:R-:W-:-:S04]  /*2a20*/  DEPBAR.LE SB0, 0x0 ;  /* 0x000080000000791a */ /* 0x000fc80000000000 */
[----:B------:R-:W-:Y:S08]  /*2a30*/  BAR.SYNC.DEFER_BLOCKING 0x0 ;  /* 0x0000000000007b1d */ /* 0x000ff00000010000 */
[----:B------:R-:W-:Y:S06]  /*2a40*/  BAR.SYNC.DEFER_BLOCKING 0x0 ;  /* 0x0000000000007b1d */ /* 0x000fec0000010000 */
[----:B--2---:R-:W-:Y:S05]  /*2a50*/  @P2 BRA `(.L_x_75) ;  /* 0x0000000000a02947 */ /* 0x004fea0003800000 */
[----:B------:R-:W2:Y:S01]  /*2a60*/  S2UR UR5, SR_CgaCtaId ;  /* 0x00000000000579c3 */ /* 0x000ea20000008800 */
[----:B------:R-:W-:Y:S01]  /*2a70*/  NOP ;  /* 0x0000000000007918 */ /* 0x000fe20000000000 */
[----:B------:R-:W-:Y:S01]  /*2a80*/  UMOV UR4, 0x50 ;  /* 0x0000005000047882 */ /* 0x000fe20000000000 */
[----:B------:R-:W-:Y:S02]  /*2a90*/  IMAD.U32 R0, RZ, RZ, UR24 ;  /* 0x00000018ff007e24 */ /* 0x000fe4000f8e00ff */
[----:B------:R-:W-:Y:S02]  /*2aa0*/  IMAD.MOV.U32 R3, RZ, RZ, 0xff ;  /* 0x000000ffff037424 */ /* 0x000fe400078e00ff */
[----:B------:R-:W-:Y:S01]  /*2ab0*/  IMAD.MOV.U32 R7, RZ, RZ, 0x1 ;  /* 0x00000001ff077424 */ /* 0x000fe200078e00ff */
[----:B------:R-:W-:-:S04]  /*2ac0*/  LOP3.LUT R0, R0, 0xffff, RZ, 0xc0, !PT ;  /* 0x0000ffff00007812 */ /* 0x000fc800078ec0ff */
[----:B------:R-:W-:-:S05]  /*2ad0*/  SHF.R.U32.HI R0, RZ, 0x5, R0 ;  /* 0x00000005ff007819 */ /* 0x000fca0000011600 */
[----:B------:R-:W-:Y:S01]  /*2ae0*/  VIADD R2, R0, 0x10 ;  /* 0x0000001000027836 */ /* 0x000fe20000000000 */
[----:B------:R-:W-:Y:S01]  /*2af0*/  SHF.L.U32 R0, R3, R0, RZ ;  /* 0x0000000003007219 */ /* 0x000fe200000006ff */
[----:B--2---:R-:W-:-:S03]  /*2b00*/  ULEA UR6, UR5, UR4, 0x18 ;  /* 0x0000000405067291 */ /* 0x004fc6000f8ec0ff */
[----:B------:R-:W-:-:S04]  /*2b10*/  SHF.L.U32 R3, R7, R2, RZ ;  /* 0x0000000207037219 */ /* 0x000fc800000006ff */
[----:B------:R-:W-:Y:S02]  /*2b20*/  LOP3.LUT R0, R3, R0, RZ, 0xfc, !PT ;  /* 0x0000000003007212 */ /* 0x000fe400078efcff */
[----:B------:R-:W2:Y:S02]  /*2b30*/  LDS R5, [UR6] ;  /* 0x00000006ff057984 */ /* 0x000ea40008000800 */
[C---:B------:R-:W-:Y:S02]  /*2b40*/  LOP3.LUT R2, R0.reuse, 0xffff, RZ, 0xc0, !PT ;  /* 0x0000ffff00027812 */ /* 0x040fe400078ec0ff */
[----:B--2---:R-:W-:-:S04]  /*2b50*/  LOP3.LUT R3, R0, 0xffff, R5, 0x80, !PT ;  /* 0x0000ffff00037812 */ /* 0x004fc800078e8005 */
[----:B------:R-:W-:-:S13]  /*2b60*/  ISETP.NE.AND P0, PT, R3, R2, PT ;  /* 0x000000020300720c */ /* 0x000fda0003f05270 */
[----:B------:R-:W-:Y:S05]  /*2b70*/  @P0 BRA `(.L_x_76) ;  /* 0x0000000000500947 */ /* 0x000fea0003800000 */
[----:B------:R-:W-:Y:S02]  /*2b80*/  SHF.R.U32.HI R5, RZ, 0x10, R5 ;  /* 0x00000010ff057819 */ /* 0x000fe40000011605 */
[----:B------:R-:W-:-:S04]  /*2b90*/  SHF.R.U32.HI R2, RZ, 0x10, R0 ;  /* 0x00000010ff027819 */ /* 0x000fc80000011600 */
[----:B------:R-:W-:-:S04]  /*2ba0*/  LOP3.LUT R5, R5, R2, RZ, 0xc0, !PT ;  /* 0x0000000205057212 */ /* 0x000fc800078ec0ff */
[----:B------:R-:W-:-:S13]  /*2bb0*/  ISETP.NE.AND P0, PT, R5, R2, PT ;  /* 0x000000020500720c */ /* 0x000fda0003f05270 */
[----:B------:R-:W-:Y:S05]  /*2bc0*/  @P0 BRA `(.L_x_77) ;  /* 0x0000000000300947 */ /* 0x000fea0003800000 */
[----:B------:R-:W-:Y:S01]  /*2bd0*/  R2UR UR4, R0 ;  /* 0x00000000000472ca */ /* 0x000fe200000e0000 */
[----:B------:R-:W-:Y:S01]  /*2be0*/  VOTEU.ANY UR5, UPT, PT ;  /* 0x0000000000057886 */ /* 0x000fe200038e0100 */
[----:B------:R-:W2:Y:S01]  /*2bf0*/  S2R R0, SR_LANEID ;  /* 0x0000000000007919 */ /* 0x000ea20000000000 */
[----:B------:R-:W-:-:S10]  /*2c00*/  UFLO.U32 UR5, UR5 ;  /* 0x00000005000572bd */ /* 0x000fd400080e0000 */
[----:B------:R-:W-:-:S06]  /*2c10*/  ULOP3.LUT UR4, URZ, UR4, URZ, 0x33, !UPT ;  /* 0x00000004ff047292 */ /* 0x000fcc000f8e33ff */
[----:B------:R-:W-:-:S04]  /*2c20*/  IMAD.U32 R2, RZ, RZ, UR4 ;  /* 0x00000004ff027e24 */ /* 0x000fc8000f8e00ff */
[----:B------:R-:W3:Y:S02]  /*2c30*/  REDUX UR7, R2 ;  /* 0x00000000020773c4 */ /* 0x000ee40000000000 */
[----:B------:R4:W-:Y:S01]  /*2c40*/  UTCATOMSWS.AND URZ, UR4 ;  /* 0x0000000400ff79e3 */ /* 0x0009e20008000000 */
[----:B--2---:R-:W-:Y:S01]  /*2c50*/  ISETP.EQ.U32.AND P0, PT, R0, UR5, PT ;  /* 0x0000000500007c0c */ /* 0x004fe2000bf02070 */
[----:B---3--:R-:W-:-:S12]  /*2c60*/  IMAD.U32 R0, RZ, RZ, UR7 ;  /* 0x00000007ff007e24 */ /* 0x008fd8000f8e00ff */
[----:B------:R4:W-:Y:S01]  /*2c70*/  @P0 ATOMS.AND RZ, [UR6], R0 ;  /* 0x00000000ffff098c */ /* 0x0009e2000a800006 */
[----:B------:R-:W-:Y:S05]  /*2c80*/  BRA `(.L_x_75) ;  /* 0x0000000000147947 */ /* 0x000fea0003800000 */
.L_x_77:
[----:B------:R-:W-:-:S07]  /*2c90*/  MOV R2, 0x2cb0 ;  /* 0x00002cb000027802 */ /* 0x000fce0000000f00 */
[----:B-1----:R-:W-:Y:S05]  /*2ca0*/  CALL.REL.NOINC `($__internal_0_$__cuda_sm10x_tcgen05_guardrail_trap_col_being_dealloced_not_returned_by_alloc) ;  /* 0x0000000000447944 */ /* 0x002fea0003c00000 */
[----:B------:R-:W-:Y:S05]  /*2cb0*/  BRA `(.L_x_75) ;  /* 0x0000000000087947 */ /* 0x000fea0003800000 */
.L_x_76:
[----:B------:R-:W-:-:S07]  /*2cc0*/  MOV R2, 0x2ce0 ;  /* 0x00002ce000027802 */ /* 0x000fce0000000f00 */
[----:B-1----:R-:W-:Y:S05]  /*2cd0*/  CALL.REL.NOINC `($__internal_2_$__cuda_sm10x_tcgen05_guardrail_trap_unallocated_columns_being_dealloced) ;  /* 0x0000000000507944 */ /* 0x002fea0003c00000 */
.L_x_75:
[----:B------:R-:W-:Y:S01]  /*2ce0*/  NOP ;  /* 0x0000000000007918 */ /* 0x000fe20000000000 */
[----:B----4-:R-:W-:Y:S05]  /*2cf0*/  EXIT ;  /* 0x000000000000794d */ /* 0x010fea0003800000 */
.L_x_60:
[----:B------:R-:W2:Y:S02]  /*2d00*/  SYNCS.PHASECHK.TRANS64.TRYWAIT P0, [UR12+0x14000], RZ ;  /* 0x014000ffff0075a7 */ /* 0x000ea4000800110c */
[----:B--2---:R-:W-:Y:S05]  /*2d10*/  @!P0 BRA `(.L_x_60) ;  /* 0xfffffffc00f88947 */ /* 0x004fea000383ffff */
[----:B------:R-:W-:Y:S05]  /*2d20*/  BRA `(.L_x_78) ;  /* 0xffffffec00ec7947 */ /* 0x000fea000383ffff */
.L_x_62:
[----:B------:R-:W2:Y:S02]  /*2d30*/  SYNCS.PHASECHK.TRANS64.TRYWAIT P1, [UR12+0x14020], RZ ;  /* 0x014020ffff0075a7 */ /* 0x000ea4000802110c */
[----:B--2---:R-:W-:Y:S05]  /*2d40*/  @!P1 BRA `(.L_x_62) ;  /* 0xfffffffc00f89947 */ /* 0x004fea000383ffff */
[----:B------:R-:W-:Y:S05]  /*2d50*/  BRA `(.L_x_79) ;  /* 0xfffffff0006c7947 */ /* 0x000fea000383ffff */
.L_x_63:
[----:B------:R-:W3:Y:S02]  /*2d60*/  SYNCS.PHASECHK.TRANS64.TRYWAIT P0, [UR18+0x14000], R3 ;  /* 0x01400003ff0075a7 */ /* 0x000ee40008001112 */
[----:B---3--:R-:W-:Y:S05]  /*2d70*/  @!P0 BRA `(.L_x_63) ;  /* 0xfffffffc00f88947 */ /* 0x008fea000383ffff */
[----:B------:R-:W-:Y:S05]  /*2d80*/  BRA `(.L_x_80) ;  /* 0xfffffff000f47947 */ /* 0x000fea000383ffff */
.L_x_65:
[----:B------:R-:W3:Y:S02]  /*2d90*/  SYNCS.PHASECHK.TRANS64.TRYWAIT P0, [UR18+0x14020], R3 ;  /* 0x01402003ff0075a7 */ /* 0x000ee40008001112 */
[----:B---3--:R-:W-:Y:S05]  /*2da0*/  @!P0 BRA `(.L_x_65) ;  /* 0xfffffffc00f88947 */ /* 0x008fea000383ffff */
[----:B------:R-:W-:Y:S05]  /*2db0*/  BRA `(.L_x_81) ;  /* 0xfffffff400687947 */ /* 0x000fea000383ffff */
        .weak           $__internal_0_$__cuda_sm10x_tcgen05_guardrail_trap_col_being_dealloced_not_returned_by_alloc
        .type           $__internal_0_$__cuda_sm10x_tcgen05_guardrail_trap_col_being_dealloced_not_returned_by_alloc,@function
        .size           $__internal_0_$__cuda_sm10x_tcgen05_guardrail_trap_col_being_dealloced_not_returned_by_alloc,($__internal_1_$__cuda_sm10x_tcgen05_guardrail_trap_phase_invalid_during_alloc - $__internal_0_$__cuda_sm10x_tcgen05_guardrail_trap_col_being_dealloced_not_returned_by_alloc)
$__internal_0_$__cuda_sm10x_tcgen05_guardrail_trap_col_being_dealloced_not_returned_by_alloc:
[----:B------:R-:W-:Y:S05]  /*2dc0*/  BPT.TRAP 0x1 ;  /* 0x000000040000795c */ /* 0x000fea0000300000 */
[----:B------:R-:W-:-:S04]  /*2dd0*/  IMAD.MOV.U32 R3, RZ, RZ, 0x0 ;  /* 0x00000000ff037424 */ /* 0x000fc800078e00ff */
[----:B------:R-:W-:Y:S05]  /*2de0*/  RET.REL.NODEC R2 `(gluon_tcgen05) ;  /* 0xffffffd002847950 */ /* 0x000fea0003c3ffff */
        .weak           $__internal_1_$__cuda_sm10x_tcgen05_guardrail_trap_phase_invalid_during_alloc
        .type           $__internal_1_$__cuda_sm10x_tcgen05_guardrail_trap_phase_invalid_during_alloc,@function
        .size           $__internal_1_$__cuda_sm10x_tcgen05_guardrail_trap_phase_invalid_during_alloc,($__internal_2_$__cuda_sm10x_tcgen05_guardrail_trap_unallocated_columns_being_dealloced - $__internal_1_$__cuda_sm10x_tcgen05_guardrail_trap_phase_invalid_during_alloc)
$__internal_1_$__cuda_sm10x_tcgen05_guardrail_trap_phase_invalid_during_alloc:
[----:B------:R-:W-:Y:S05]  /*2df0*/  BPT.TRAP 0x1 ;  /* 0x000000040000795c */ /* 0x000fea0000300000 */
[----:B------:R-:W-:-:S04]  /*2e00*/  IMAD.MOV.U32 R3, RZ, RZ, 0x0 ;  /* 0x00000000ff037424 */ /* 0x000fc800078e00ff */
[----:B------:R-:W-:Y:S05]  /*2e10*/  RET.REL.NODEC R2 `(gluon_tcgen05) ;  /* 0xffffffd002787950 */ /* 0x000fea0003c3ffff */
        .weak           $__internal_2_$__cuda_sm10x_tcgen05_guardrail_trap_unallocated_columns_being_dealloced
        .type           $__internal_2_$__cuda_sm10x_tcgen05_guardrail_trap_unallocated_columns_being_dealloced,@function
        .size           $__internal_2_$__cuda_sm10x_tcgen05_guardrail_trap_unallocated_columns_being_dealloced,(.L_x_85 - $__internal_2_$__cuda_sm10x_tcgen05_guardrail_trap_unallocated_columns_being_dealloced)
$__internal_2_$__cuda_sm10x_tcgen05_guardrail_trap_unallocated_columns_being_dealloced:
[----:B------:R-:W-:Y:S05]  /*2e20*/  BPT.TRAP 0x1 ;  /* 0x000000040000795c */ /* 0x000fea0000300000 */
[----:B------:R-:W-:-:S04]  /*2e30*/  IMAD.MOV.U32 R3, RZ, RZ, 0x0 ;  /* 0x00000000ff037424 */ /* 0x000fc800078e00ff */
[----:B------:R-:W-:Y:S05]  /*2e40*/  RET.REL.NODEC R2 `(gluon_tcgen05) ;  /* 0xffffffd0026c7950 */ /* 0x000fea0003c3ffff */
.L_x_82:
[----:B------:R-:W-:-:S00]  /*2e50*/  BRA `(.L_x_82) ;  /* 0xfffffffc00fc7947 */ /* 0x000fc0000383ffff */
[----:B------:R-:W-:-:S00]  /*2e60*/  NOP ;  /* 0x0000000000007918 */ /* 0x000fc00000000000 */
        /* <DEDUP_REMOVED lines=9> */
.L_x_85:


//--------------------- .nv.shared.gluon_tcgen05  --------------------------
	.section	.nv.shared.gluon_tcgen05,"aw",@nobits
	.sectionflags	@""
	.align	16
	.zero		1024


//--------------------- .nv.shared.reserved.0     --------------------------
	.section	.nv.shared.reserved.0,"aw",@nobits
	.align	8
	.weak		__nv_reservedSMEM_offset_0_alias
	.size		__nv_reservedSMEM_offset_0_alias, 0, 64
	.other		__nv_reservedSMEM_offset_0_alias,@"STO_CUDA_RESERVED_SHARED STV_DEFAULT"
__nv_reservedSMEM_offset_0_alias:
	.zero		0
.nv.shared.reserved.0:
	.zero		64
	.weak		__nv_reservedSMEM_allocation_phase
	.type		__nv_reservedSMEM_allocation_phase,@object
	.size		__nv_reservedSMEM_allocation_phase,(.L_0 - __nv_reservedSMEM_allocation_phase)
__nv_reservedSMEM_allocation_phase:
	.zero		1
.L_0:
	.zero		7
	.weak		__nv_reservedSMEM_devtool_atexit_pc
	.type		__nv_reservedSMEM_devtool_atexit_pc,@object
	.size		__nv_reservedSMEM_devtool_atexit_pc,(__nv_reservedSMEM_allocation_mask - __nv_reservedSMEM_devtool_atexit_pc)
__nv_reservedSMEM_devtool_atexit_pc:
	.zero		8
	.weak		__nv_reservedSMEM_allocation_mask
	.type		__nv_reservedSMEM_allocation_mask,@object
	.size		__nv_reservedSMEM_allocation_mask,(.L_2 - __nv_reservedSMEM_allocation_mask)
__nv_reservedSMEM_allocation_mask:
	.zero		4
.L_2:


//--------------------- .nv.constant0.gluon_tcgen05 --------------------------
	.section	.nv.constant0.gluon_tcgen05,"a",@progbits
	.sectionflags	@""
	.align	4
.nv.constant0.gluon_tcgen05:
	.zero		976


//--------------------- SYMBOLS --------------------------

	.type		.nv.reservedSmem.offset0,@object
	.size		.nv.reservedSmem.offset0,0x4
	.type		.nv.reservedSmem.cap,@object
	.size		.nv.reservedSmem.cap,0x4
